//
// Generated by NVIDIA NVVM Compiler
//
// Compiler Build ID: CL-36424714
// Cuda compilation tools, release 13.0, V13.0.88
// Based on NVVM 20.0.0
//

.version 9.0
.target sm_100
.address_size 64

	// .globl	_Z10sp_exampleP6__halfS0_Pfiiiff

.visible .entry _Z10sp_exampleP6__halfS0_Pfiiiff(
	.param .u64 .ptr .align 1 _Z10sp_exampleP6__halfS0_Pfiiiff_param_0,
	.param .u64 .ptr .align 1 _Z10sp_exampleP6__halfS0_Pfiiiff_param_1,
	.param .u64 .ptr .align 1 _Z10sp_exampleP6__halfS0_Pfiiiff_param_2,
	.param .u32 _Z10sp_exampleP6__halfS0_Pfiiiff_param_3,
	.param .u32 _Z10sp_exampleP6__halfS0_Pfiiiff_param_4,
	.param .u32 _Z10sp_exampleP6__halfS0_Pfiiiff_param_5,
	.param .f32 _Z10sp_exampleP6__halfS0_Pfiiiff_param_6,
	.param .f32 _Z10sp_exampleP6__halfS0_Pfiiiff_param_7
)
{
	.reg .pred 	%p<16>;
	.reg .b16 	%rs<381>;
	.reg .b32 	%r<48>;
	.reg .b32 	%f<9>;
	.reg .b64 	%rd<70>;

	ld.param.u64 	%rd10, [_Z10sp_exampleP6__halfS0_Pfiiiff_param_0];
	ld.param.u64 	%rd11, [_Z10sp_exampleP6__halfS0_Pfiiiff_param_1];
	ld.param.u64 	%rd9, [_Z10sp_exampleP6__halfS0_Pfiiiff_param_2];
	ld.param.u32 	%r25, [_Z10sp_exampleP6__halfS0_Pfiiiff_param_3];
	ld.param.u32 	%r26, [_Z10sp_exampleP6__halfS0_Pfiiiff_param_4];
	ld.param.u32 	%r27, [_Z10sp_exampleP6__halfS0_Pfiiiff_param_5];
	ld.param.f32 	%f1, [_Z10sp_exampleP6__halfS0_Pfiiiff_param_6];
	ld.param.f32 	%f2, [_Z10sp_exampleP6__halfS0_Pfiiiff_param_7];
	cvta.to.global.u64 	%rd1, %rd11;
	cvta.to.global.u64 	%rd2, %rd10;
	mov.u32 	%r28, %ctaid.y;
	mov.u32 	%r29, %ntid.y;
	mov.u32 	%r30, %tid.y;
	mad.lo.s32 	%r1, %r28, %r29, %r30;
	mov.u32 	%r31, %ctaid.x;
	mov.u32 	%r32, %ntid.x;
	mov.u32 	%r33, %tid.x;
	mad.lo.s32 	%r2, %r31, %r32, %r33;
	setp.lt.u32 	%p1, %r1, 20464;
	setp.lt.s32 	%p2, %r2, 20464;
	or.pred  	%p3, %p1, %p2;
	@%p3 bra 	$L__BB0_16;
	setp.ge.s32 	%p4, %r1, %r25;
	setp.ge.s32 	%p5, %r2, %r26;
	or.pred  	%p6, %p4, %p5;
	@%p6 bra 	$L__BB0_16;
	mov.f32 	%f3, 0f00000000;
	// begin inline asm
	{  cvt.rn.f16.f32 %rs380, %f3;}

	// end inline asm
	setp.lt.s32 	%p7, %r27, 1;
	@%p7 bra 	$L__BB0_15;
	mul.lo.s32 	%r3, %r27, %r1;
	// begin inline asm
	{  cvt.rn.f16.f32 %rs18, %f1;}

	// end inline asm
	// begin inline asm
	{  cvt.rn.f16.f32 %rs19, %f2;}

	// end inline asm
	and.b32  	%r4, %r27, 15;
	setp.lt.u32 	%p8, %r27, 16;
	mov.b32 	%r44, 0;
	@%p8 bra 	$L__BB0_6;
	and.b32  	%r44, %r27, 2147483632;
	neg.s32 	%r42, %r44;
	shl.b32 	%r7, %r26, 4;
	mul.wide.u32 	%rd12, %r3, 2;
	add.s64 	%rd13, %rd12, %rd2;
	add.s64 	%rd68, %rd13, 16;
	mul.wide.s32 	%rd16, %r26, 2;
	mov.u32 	%r41, %r2;
$L__BB0_5:
	.pragma "nounroll";
	ld.global.u16 	%rs23, [%rd68+-16];
	mul.wide.s32 	%rd14, %r41, 2;
	add.s64 	%rd15, %rd1, %rd14;
	ld.global.u16 	%rs26, [%rd15];
	// begin inline asm
	{mul.f16 %rs21,%rs18,%rs23;
}
	// end inline asm
	// begin inline asm
	{mul.f16 %rs24,%rs19,%rs26;
}
	// end inline asm
	// begin inline asm
	{add.f16 %rs27,%rs21,%rs24;
}
	// end inline asm
	// begin inline asm
	{add.f16 %rs30,%rs380,%rs27;
}
	// end inline asm
	ld.global.u16 	%rs35, [%rd68+-14];
	add.s64 	%rd17, %rd15, %rd16;
	ld.global.u16 	%rs38, [%rd17];
	// begin inline asm
	{mul.f16 %rs33,%rs18,%rs35;
}
	// end inline asm
	// begin inline asm
	{mul.f16 %rs36,%rs19,%rs38;
}
	// end inline asm
	// begin inline asm
	{add.f16 %rs39,%rs33,%rs36;
}
	// end inline asm
	// begin inline asm
	{add.f16 %rs42,%rs30,%rs39;
}
	// end inline asm
	ld.global.u16 	%rs47, [%rd68+-12];
	add.s64 	%rd18, %rd17, %rd16;
	ld.global.u16 	%rs50, [%rd18];
	// begin inline asm
	{mul.f16 %rs45,%rs18,%rs47;
}
	// end inline asm
	// begin inline asm
	{mul.f16 %rs48,%rs19,%rs50;
}
	// end inline asm
	// begin inline asm
	{add.f16 %rs51,%rs45,%rs48;
}
	// end inline asm
	// begin inline asm
	{add.f16 %rs54,%rs42,%rs51;
}
	// end inline asm
	ld.global.u16 	%rs59, [%rd68+-10];
	add.s64 	%rd19, %rd18, %rd16;
	ld.global.u16 	%rs62, [%rd19];
	// begin inline asm
	{mul.f16 %rs57,%rs18,%rs59;
}
	// end inline asm
	// begin inline asm
	{mul.f16 %rs60,%rs19,%rs62;
}
	// end inline asm
	// begin inline asm
	{add.f16 %rs63,%rs57,%rs60;
}
	// end inline asm
	// begin inline asm
	{add.f16 %rs66,%rs54,%rs63;
}
	// end inline asm
	ld.global.u16 	%rs71, [%rd68+-8];
	add.s64 	%rd20, %rd19, %rd16;
	ld.global.u16 	%rs74, [%rd20];
	// begin inline asm
	{mul.f16 %rs69,%rs18,%rs71;
}
	// end inline asm
	// begin inline asm
	{mul.f16 %rs72,%rs19,%rs74;
}
	// end inline asm
	// begin inline asm
	{add.f16 %rs75,%rs69,%rs72;
}
	// end inline asm
	// begin inline asm
	{add.f16 %rs78,%rs66,%rs75;
}
	// end inline asm
	ld.global.u16 	%rs83, [%rd68+-6];
	add.s64 	%rd21, %rd20, %rd16;
	ld.global.u16 	%rs86, [%rd21];
	// begin inline asm
	{mul.f16 %rs81,%rs18,%rs83;
}
	// end inline asm
	// begin inline asm
	{mul.f16 %rs84,%rs19,%rs86;
}
	// end inline asm
	// begin inline asm
	{add.f16 %rs87,%rs81,%rs84;
}
	// end inline asm
	// begin inline asm
	{add.f16 %rs90,%rs78,%rs87;
}
	// end inline asm
	ld.global.u16 	%rs95, [%rd68+-4];
	add.s64 	%rd22, %rd21, %rd16;
	ld.global.u16 	%rs98, [%rd22];
	// begin inline asm
	{mul.f16 %rs93,%rs18,%rs95;
}
	// end inline asm
	// begin inline asm
	{mul.f16 %rs96,%rs19,%rs98;
}
	// end inline asm
	// begin inline asm
	{add.f16 %rs99,%rs93,%rs96;
}
	// end inline asm
	// begin inline asm
	{add.f16 %rs102,%rs90,%rs99;
}
	// end inline asm
	ld.global.u16 	%rs107, [%rd68+-2];
	add.s64 	%rd23, %rd22, %rd16;
	ld.global.u16 	%rs110, [%rd23];
	// begin inline asm
	{mul.f16 %rs105,%rs18,%rs107;
}
	// end inline asm
	// begin inline asm
	{mul.f16 %rs108,%rs19,%rs110;
}
	// end inline asm
	// begin inline asm
	{add.f16 %rs111,%rs105,%rs108;
}
	// end inline asm
	// begin inline asm
	{add.f16 %rs114,%rs102,%rs111;
}
	// end inline asm
	ld.global.u16 	%rs119, [%rd68];
	add.s64 	%rd24, %rd23, %rd16;
	ld.global.u16 	%rs122, [%rd24];
	// begin inline asm
	{mul.f16 %rs117,%rs18,%rs119;
}
	// end inline asm
	// begin inline asm
	{mul.f16 %rs120,%rs19,%rs122;
}
	// end inline asm
	// begin inline asm
	{add.f16 %rs123,%rs117,%rs120;
}
	// end inline asm
	// begin inline asm
	{add.f16 %rs126,%rs114,%rs123;
}
	// end inline asm
	ld.global.u16 	%rs131, [%rd68+2];
	add.s64 	%rd25, %rd24, %rd16;
	ld.global.u16 	%rs134, [%rd25];
	// begin inline asm
	{mul.f16 %rs129,%rs18,%rs131;
}
	// end inline asm
	// begin inline asm
	{mul.f16 %rs132,%rs19,%rs134;
}
	// end inline asm
	// begin inline asm
	{add.f16 %rs135,%rs129,%rs132;
}
	// end inline asm
	// begin inline asm
	{add.f16 %rs138,%rs126,%rs135;
}
	// end inline asm
	ld.global.u16 	%rs143, [%rd68+4];
	add.s64 	%rd26, %rd25, %rd16;
	ld.global.u16 	%rs146, [%rd26];
	// begin inline asm
	{mul.f16 %rs141,%rs18,%rs143;
}
	// end inline asm
	// begin inline asm
	{mul.f16 %rs144,%rs19,%rs146;
}
	// end inline asm
	// begin inline asm
	{add.f16 %rs147,%rs141,%rs144;
}
	// end inline asm
	// begin inline asm
	{add.f16 %rs150,%rs138,%rs147;
}
	// end inline asm
	ld.global.u16 	%rs155, [%rd68+6];
	add.s64 	%rd27, %rd26, %rd16;
	ld.global.u16 	%rs158, [%rd27];
	// begin inline asm
	{mul.f16 %rs153,%rs18,%rs155;
}
	// end inline asm
	// begin inline asm
	{mul.f16 %rs156,%rs19,%rs158;
}
	// end inline asm
	// begin inline asm
	{add.f16 %rs159,%rs153,%rs156;
}
	// end inline asm
	// begin inline asm
	{add.f16 %rs162,%rs150,%rs159;
}
	// end inline asm
	ld.global.u16 	%rs167, [%rd68+8];
	add.s64 	%rd28, %rd27, %rd16;
	ld.global.u16 	%rs170, [%rd28];
	// begin inline asm
	{mul.f16 %rs165,%rs18,%rs167;
}
	// end inline asm
	// begin inline asm
	{mul.f16 %rs168,%rs19,%rs170;
}
	// end inline asm
	// begin inline asm
	{add.f16 %rs171,%rs165,%rs168;
}
	// end inline asm
	// begin inline asm
	{add.f16 %rs174,%rs162,%rs171;
}
	// end inline asm
	ld.global.u16 	%rs179, [%rd68+10];
	add.s64 	%rd29, %rd28, %rd16;
	ld.global.u16 	%rs182, [%rd29];
	// begin inline asm
	{mul.f16 %rs177,%rs18,%rs179;
}
	// end inline asm
	// begin inline asm
	{mul.f16 %rs180,%rs19,%rs182;
}
	// end inline asm
	// begin inline asm
	{add.f16 %rs183,%rs177,%rs180;
}
	// end inline asm
	// begin inline asm
	{add.f16 %rs186,%rs174,%rs183;
}
	// end inline asm
	ld.global.u16 	%rs191, [%rd68+12];
	add.s64 	%rd30, %rd29, %rd16;
	ld.global.u16 	%rs194, [%rd30];
	// begin inline asm
	{mul.f16 %rs189,%rs18,%rs191;
}
	// end inline asm
	// begin inline asm
	{mul.f16 %rs192,%rs19,%rs194;
}
	// end inline asm
	// begin inline asm
	{add.f16 %rs195,%rs189,%rs192;
}
	// end inline asm
	// begin inline asm
	{add.f16 %rs198,%rs186,%rs195;
}
	// end inline asm
	ld.global.u16 	%rs203, [%rd68+14];
	add.s64 	%rd31, %rd30, %rd16;
	ld.global.u16 	%rs206, [%rd31];
	// begin inline asm
	{mul.f16 %rs201,%rs18,%rs203;
}
	// end inline asm
	// begin inline asm
	{mul.f16 %rs204,%rs19,%rs206;
}
	// end inline asm
	// begin inline asm
	{add.f16 %rs207,%rs201,%rs204;
}
	// end inline asm
	// begin inline asm
	{add.f16 %rs380,%rs198,%rs207;
}
	// end inline asm
	add.s32 	%r42, %r42, 16;
	add.s32 	%r41, %r41, %r7;
	add.s64 	%rd68, %rd68, 32;
	setp.ne.s32 	%p9, %r42, 0;
	@%p9 bra 	$L__BB0_5;
$L__BB0_6:
	setp.eq.s32 	%p10, %r4, 0;
	@%p10 bra 	$L__BB0_15;
	and.b32  	%r13, %r27, 7;
	setp.lt.u32 	%p11, %r4, 8;
	@%p11 bra 	$L__BB0_9;
	add.s32 	%r35, %r44, %r3;
	mul.wide.u32 	%rd32, %r35, 2;
	add.s64 	%rd33, %rd2, %rd32;
	ld.global.u16 	%rs216, [%rd33];
	mad.lo.s32 	%r36, %r44, %r26, %r2;
	mul.wide.s32 	%rd34, %r36, 2;
	add.s64 	%rd35, %rd1, %rd34;
	ld.global.u16 	%rs219, [%rd35];
	// begin inline asm
	{mul.f16 %rs214,%rs18,%rs216;
}
	// end inline asm
	// begin inline asm
	{mul.f16 %rs217,%rs19,%rs219;
}
	// end inline asm
	// begin inline asm
	{add.f16 %rs220,%rs214,%rs217;
}
	// end inline asm
	// begin inline asm
	{add.f16 %rs223,%rs380,%rs220;
}
	// end inline asm
	cvt.u64.u32 	%rd36, %r3;
	cvt.u64.u32 	%rd37, %r44;
	add.s64 	%rd38, %rd37, %rd36;
	shl.b64 	%rd39, %rd38, 1;
	add.s64 	%rd40, %rd2, %rd39;
	ld.global.u16 	%rs228, [%rd40+2];
	mul.wide.s32 	%rd41, %r26, 2;
	add.s64 	%rd42, %rd35, %rd41;
	ld.global.u16 	%rs231, [%rd42];
	// begin inline asm
	{mul.f16 %rs226,%rs18,%rs228;
}
	// end inline asm
	// begin inline asm
	{mul.f16 %rs229,%rs19,%rs231;
}
	// end inline asm
	// begin inline asm
	{add.f16 %rs232,%rs226,%rs229;
}
	// end inline asm
	// begin inline asm
	{add.f16 %rs235,%rs223,%rs232;
}
	// end inline asm
	ld.global.u16 	%rs240, [%rd40+4];
	add.s64 	%rd43, %rd42, %rd41;
	ld.global.u16 	%rs243, [%rd43];
	// begin inline asm
	{mul.f16 %rs238,%rs18,%rs240;
}
	// end inline asm
	// begin inline asm
	{mul.f16 %rs241,%rs19,%rs243;
}
	// end inline asm
	// begin inline asm
	{add.f16 %rs244,%rs238,%rs241;
}
	// end inline asm
	// begin inline asm
	{add.f16 %rs247,%rs235,%rs244;
}
	// end inline asm
	ld.global.u16 	%rs252, [%rd40+6];
	add.s64 	%rd44, %rd43, %rd41;
	ld.global.u16 	%rs255, [%rd44];
	// begin inline asm
	{mul.f16 %rs250,%rs18,%rs252;
}
	// end inline asm
	// begin inline asm
	{mul.f16 %rs253,%rs19,%rs255;
}
	// end inline asm
	// begin inline asm
	{add.f16 %rs256,%rs250,%rs253;
}
	// end inline asm
	// begin inline asm
	{add.f16 %rs259,%rs247,%rs256;
}
	// end inline asm
	ld.global.u16 	%rs264, [%rd40+8];
	add.s64 	%rd45, %rd44, %rd41;
	ld.global.u16 	%rs267, [%rd45];
	// begin inline asm
	{mul.f16 %rs262,%rs18,%rs264;
}
	// end inline asm
	// begin inline asm
	{mul.f16 %rs265,%rs19,%rs267;
}
	// end inline asm
	// begin inline asm
	{add.f16 %rs268,%rs262,%rs265;
}
	// end inline asm
	// begin inline asm
	{add.f16 %rs271,%rs259,%rs268;
}
	// end inline asm
	ld.global.u16 	%rs276, [%rd40+10];
	add.s64 	%rd46, %rd45, %rd41;
	ld.global.u16 	%rs279, [%rd46];
	// begin inline asm
	{mul.f16 %rs274,%rs18,%rs276;
}
	// end inline asm
	// begin inline asm
	{mul.f16 %rs277,%rs19,%rs279;
}
	// end inline asm
	// begin inline asm
	{add.f16 %rs280,%rs274,%rs277;
}
	// end inline asm
	// begin inline asm
	{add.f16 %rs283,%rs271,%rs280;
}
	// end inline asm
	ld.global.u16 	%rs288, [%rd40+12];
	add.s64 	%rd47, %rd46, %rd41;
	ld.global.u16 	%rs291, [%rd47];
	// begin inline asm
	{mul.f16 %rs286,%rs18,%rs288;
}
	// end inline asm
	// begin inline asm
	{mul.f16 %rs289,%rs19,%rs291;
}
	// end inline asm
	// begin inline asm
	{add.f16 %rs292,%rs286,%rs289;
}
	// end inline asm
	// begin inline asm
	{add.f16 %rs295,%rs283,%rs292;
}
	// end inline asm
	ld.global.u16 	%rs300, [%rd40+14];
	add.s64 	%rd48, %rd47, %rd41;
	ld.global.u16 	%rs303, [%rd48];
	// begin inline asm
	{mul.f16 %rs298,%rs18,%rs300;
}
	// end inline asm
	// begin inline asm
	{mul.f16 %rs301,%rs19,%rs303;
}
	// end inline asm
	// begin inline asm
	{add.f16 %rs304,%rs298,%rs301;
}
	// end inline asm
	// begin inline asm
	{add.f16 %rs380,%rs295,%rs304;
}
	// end inline asm
	add.s32 	%r44, %r44, 8;
$L__BB0_9:
	setp.eq.s32 	%p12, %r13, 0;
	@%p12 bra 	$L__BB0_15;
	and.b32  	%r16, %r27, 3;
	setp.lt.u32 	%p13, %r13, 4;
	@%p13 bra 	$L__BB0_12;
	add.s32 	%r37, %r44, %r3;
	mul.wide.u32 	%rd49, %r37, 2;
	add.s64 	%rd50, %rd2, %rd49;
	ld.global.u16 	%rs313, [%rd50];
	mad.lo.s32 	%r38, %r44, %r26, %r2;
	mul.wide.s32 	%rd51, %r38, 2;
	add.s64 	%rd52, %rd1, %rd51;
	ld.global.u16 	%rs316, [%rd52];
	// begin inline asm
	{mul.f16 %rs311,%rs18,%rs313;
}
	// end inline asm
	// begin inline asm
	{mul.f16 %rs314,%rs19,%rs316;
}
	// end inline asm
	// begin inline asm
	{add.f16 %rs317,%rs311,%rs314;
}
	// end inline asm
	// begin inline asm
	{add.f16 %rs320,%rs380,%rs317;
}
	// end inline asm
	cvt.u64.u32 	%rd53, %r3;
	cvt.u64.u32 	%rd54, %r44;
	add.s64 	%rd55, %rd54, %rd53;
	shl.b64 	%rd56, %rd55, 1;
	add.s64 	%rd57, %rd2, %rd56;
	ld.global.u16 	%rs325, [%rd57+2];
	mul.wide.s32 	%rd58, %r26, 2;
	add.s64 	%rd59, %rd52, %rd58;
	ld.global.u16 	%rs328, [%rd59];
	// begin inline asm
	{mul.f16 %rs323,%rs18,%rs325;
}
	// end inline asm
	// begin inline asm
	{mul.f16 %rs326,%rs19,%rs328;
}
	// end inline asm
	// begin inline asm
	{add.f16 %rs329,%rs323,%rs326;
}
	// end inline asm
	// begin inline asm
	{add.f16 %rs332,%rs320,%rs329;
}
	// end inline asm
	ld.global.u16 	%rs337, [%rd57+4];
	add.s64 	%rd60, %rd59, %rd58;
	ld.global.u16 	%rs340, [%rd60];
	// begin inline asm
	{mul.f16 %rs335,%rs18,%rs337;
}
	// end inline asm
	// begin inline asm
	{mul.f16 %rs338,%rs19,%rs340;
}
	// end inline asm
	// begin inline asm
	{add.f16 %rs341,%rs335,%rs338;
}
	// end inline asm
	// begin inline asm
	{add.f16 %rs344,%rs332,%rs341;
}
	// end inline asm
	ld.global.u16 	%rs349, [%rd57+6];
	add.s64 	%rd61, %rd60, %rd58;
	ld.global.u16 	%rs352, [%rd61];
	// begin inline asm
	{mul.f16 %rs347,%rs18,%rs349;
}
	// end inline asm
	// begin inline asm
	{mul.f16 %rs350,%rs19,%rs352;
}
	// end inline asm
	// begin inline asm
	{add.f16 %rs353,%rs347,%rs350;
}
	// end inline asm
	// begin inline asm
	{add.f16 %rs380,%rs344,%rs353;
}
	// end inline asm
	add.s32 	%r44, %r44, 4;
$L__BB0_12:
	setp.eq.s32 	%p14, %r16, 0;
	@%p14 bra 	$L__BB0_15;
	mad.lo.s32 	%r47, %r44, %r26, %r2;
	add.s32 	%r39, %r44, %r3;
	mul.wide.u32 	%rd62, %r39, 2;
	add.s64 	%rd69, %rd2, %rd62;
	neg.s32 	%r46, %r16;
$L__BB0_14:
	.pragma "nounroll";
	ld.global.u16 	%rs361, [%rd69];
	mul.wide.s32 	%rd63, %r47, 2;
	add.s64 	%rd64, %rd1, %rd63;
	ld.global.u16 	%rs364, [%rd64];
	// begin inline asm
	{mul.f16 %rs359,%rs18,%rs361;
}
	// end inline asm
	// begin inline asm
	{mul.f16 %rs362,%rs19,%rs364;
}
	// end inline asm
	// begin inline asm
	{add.f16 %rs365,%rs359,%rs362;
}
	// end inline asm
	// begin inline asm
	{add.f16 %rs380,%rs380,%rs365;
}
	// end inline asm
	add.s32 	%r47, %r47, %r26;
	add.s64 	%rd69, %rd69, 2;
	add.s32 	%r46, %r46, 1;
	setp.ne.s32 	%p15, %r46, 0;
	@%p15 bra 	$L__BB0_14;
$L__BB0_15:
	// begin inline asm
	{  cvt.f32.f16 %f6, %rs380;}

	// end inline asm
	mad.lo.s32 	%r40, %r26, %r1, %r2;
	cvta.to.global.u64 	%rd65, %rd9;
	mul.wide.u32 	%rd66, %r40, 4;
	add.s64 	%rd67, %rd65, %rd66;
	ld.global.f32 	%f7, [%rd67];
	add.f32 	%f8, %f6, %f7;
	st.global.f32 	[%rd67], %f8;
$L__BB0_16:
	ret;

}
	// .globl	_Z12wmma_exampleP6__halfS0_Pfiiiff
.visible .entry _Z12wmma_exampleP6__halfS0_Pfiiiff(
	.param .u64 .ptr .align 1 _Z12wmma_exampleP6__halfS0_Pfiiiff_param_0,
	.param .u64 .ptr .align 1 _Z12wmma_exampleP6__halfS0_Pfiiiff_param_1,
	.param .u64 .ptr .align 1 _Z12wmma_exampleP6__halfS0_Pfiiiff_param_2,
	.param .u32 _Z12wmma_exampleP6__halfS0_Pfiiiff_param_3,
	.param .u32 _Z12wmma_exampleP6__halfS0_Pfiiiff_param_4,
	.param .u32 _Z12wmma_exampleP6__halfS0_Pfiiiff_param_5,
	.param .f32 _Z12wmma_exampleP6__halfS0_Pfiiiff_param_6,
	.param .f32 _Z12wmma_exampleP6__halfS0_Pfiiiff_param_7
)
{
	.reg .pred 	%p<20>;
	.reg .b32 	%r<148>;
	.reg .b32 	%f<232>;
	.reg .b64 	%rd<43>;

	ld.param.u64 	%rd6, [_Z12wmma_exampleP6__halfS0_Pfiiiff_param_0];
	ld.param.u64 	%rd7, [_Z12wmma_exampleP6__halfS0_Pfiiiff_param_1];
	ld.param.u32 	%r38, [_Z12wmma_exampleP6__halfS0_Pfiiiff_param_3];
	ld.param.u32 	%r39, [_Z12wmma_exampleP6__halfS0_Pfiiiff_param_4];
	ld.param.u32 	%r40, [_Z12wmma_exampleP6__halfS0_Pfiiiff_param_5];
	ld.param.f32 	%f121, [_Z12wmma_exampleP6__halfS0_Pfiiiff_param_6];
	cvta.to.global.u64 	%rd1, %rd7;
	cvta.to.global.u64 	%rd2, %rd6;
	mov.u32 	%r41, %ctaid.x;
	mov.u32 	%r42, %ntid.x;
	mov.u32 	%r43, %tid.x;
	mad.lo.s32 	%r44, %r41, %r42, %r43;
	shr.u32 	%r1, %r44, 5;
	mov.u32 	%r45, %ctaid.y;
	mov.u32 	%r46, %ntid.y;
	mov.u32 	%r47, %tid.y;
	mad.lo.s32 	%r48, %r45, %r46, %r47;
	setp.gt.u32 	%p2, %r44, 40927;
	setp.gt.u32 	%p3, %r48, 1278;
	and.pred  	%p4, %p2, %p3;
	@%p4 bra 	$L__BB1_20;
	setp.gt.s32 	%p5, %r40, 0;
	mov.f32 	%f167, 0f00000000;
	mov.f32 	%f166, %f167;
	mov.f32 	%f165, %f167;
	mov.f32 	%f164, %f167;
	mov.f32 	%f163, %f167;
	mov.f32 	%f162, %f167;
	mov.f32 	%f161, %f167;
	mov.f32 	%f160, %f167;
	@%p5 bra 	$L__BB1_2;
	bra.uni 	$L__BB1_18;
$L__BB1_2:
	shl.b32 	%r50, %r1, 4;
	shl.b32 	%r51, %r48, 4;
	setp.lt.s32 	%p6, %r50, %r38;
	setp.lt.s32 	%p7, %r51, %r39;
	and.pred  	%p1, %p6, %p7;
	cvt.u64.u32 	%rd3, %r50;
	mul.lo.s32 	%r3, %r40, %r51;
	add.s32 	%r52, %r40, -1;
	shr.u32 	%r53, %r52, 4;
	add.s32 	%r4, %r53, 1;
	and.b32  	%r5, %r4, 3;
	setp.lt.u32 	%p8, %r40, 49;
	mov.b32 	%r144, 0;
	mov.f32 	%f160, 0f00000000;
	mov.f32 	%f161, %f160;
	mov.f32 	%f162, %f160;
	mov.f32 	%f163, %f160;
	mov.f32 	%f164, %f160;
	mov.f32 	%f165, %f160;
	mov.f32 	%f166, %f160;
	mov.f32 	%f167, %f160;
	@%p8 bra 	$L__BB1_13;
	mul.lo.s32 	%r141, %r38, 48;
	shl.b32 	%r7, %r38, 6;
	shl.b32 	%r140, %r38, 5;
	shl.b32 	%r139, %r38, 4;
	and.b32  	%r55, %r4, 536870908;
	neg.s32 	%r137, %r55;
	mov.f32 	%f160, 0f00000000;
	mov.b32 	%r138, 0;
	not.pred 	%p9, %p1;
	mov.u32 	%r142, %r3;
	mov.u32 	%r144, %r138;
$L__BB1_4:
	@%p9 bra 	$L__BB1_6;
	cvt.s64.s32 	%rd8, %r138;
	add.s64 	%rd9, %rd8, %rd3;
	shl.b64 	%rd10, %rd9, 1;
	add.s64 	%rd11, %rd2, %rd10;
	wmma.load.a.sync.aligned.col.m16n16k16.global.f16 	{%r56, %r57, %r58, %r59, %r60, %r61, %r62, %r63}, [%rd11], %r38;
	mul.wide.u32 	%rd12, %r142, 2;
	add.s64 	%rd13, %rd1, %rd12;
	wmma.load.b.sync.aligned.col.m16n16k16.global.f16 	{%r64, %r65, %r66, %r67, %r68, %r69, %r70, %r71}, [%rd13], %r40;
	wmma.mma.sync.aligned.col.col.m16n16k16.f32.f32 {%f167, %f166, %f165, %f164, %f163, %f162, %f161, %f160}, {%r56, %r57, %r58, %r59, %r60, %r61, %r62, %r63}, {%r64, %r65, %r66, %r67, %r68, %r69, %r70, %r71}, {%f167, %f166, %f165, %f164, %f163, %f162, %f161, %f160};
$L__BB1_6:
	mul.wide.u32 	%rd14, %r142, 2;
	add.s64 	%rd4, %rd1, %rd14;
	@%p9 bra 	$L__BB1_8;
	cvt.s64.s32 	%rd15, %r139;
	add.s64 	%rd16, %rd15, %rd3;
	shl.b64 	%rd17, %rd16, 1;
	add.s64 	%rd18, %rd2, %rd17;
	wmma.load.a.sync.aligned.col.m16n16k16.global.f16 	{%r72, %r73, %r74, %r75, %r76, %r77, %r78, %r79}, [%rd18], %r38;
	add.s64 	%rd19, %rd4, 32;
	wmma.load.b.sync.aligned.col.m16n16k16.global.f16 	{%r80, %r81, %r82, %r83, %r84, %r85, %r86, %r87}, [%rd19], %r40;
	wmma.mma.sync.aligned.col.col.m16n16k16.f32.f32 {%f167, %f166, %f165, %f164, %f163, %f162, %f161, %f160}, {%r72, %r73, %r74, %r75, %r76, %r77, %r78, %r79}, {%r80, %r81, %r82, %r83, %r84, %r85, %r86, %r87}, {%f167, %f166, %f165, %f164, %f163, %f162, %f161, %f160};
$L__BB1_8:
	@%p9 bra 	$L__BB1_10;
	cvt.s64.s32 	%rd20, %r140;
	add.s64 	%rd21, %rd20, %rd3;
	shl.b64 	%rd22, %rd21, 1;
	add.s64 	%rd23, %rd2, %rd22;
	wmma.load.a.sync.aligned.col.m16n16k16.global.f16 	{%r88, %r89, %r90, %r91, %r92, %r93, %r94, %r95}, [%rd23], %r38;
	add.s64 	%rd24, %rd4, 64;
	wmma.load.b.sync.aligned.col.m16n16k16.global.f16 	{%r96, %r97, %r98, %r99, %r100, %r101, %r102, %r103}, [%rd24], %r40;
	wmma.mma.sync.aligned.col.col.m16n16k16.f32.f32 {%f167, %f166, %f165, %f164, %f163, %f162, %f161, %f160}, {%r88, %r89, %r90, %r91, %r92, %r93, %r94, %r95}, {%r96, %r97, %r98, %r99, %r100, %r101, %r102, %r103}, {%f167, %f166, %f165, %f164, %f163, %f162, %f161, %f160};
$L__BB1_10:
	@%p9 bra 	$L__BB1_12;
	cvt.s64.s32 	%rd25, %r141;
	add.s64 	%rd26, %rd25, %rd3;
	shl.b64 	%rd27, %rd26, 1;
	add.s64 	%rd28, %rd2, %rd27;
	wmma.load.a.sync.aligned.col.m16n16k16.global.f16 	{%r104, %r105, %r106, %r107, %r108, %r109, %r110, %r111}, [%rd28], %r38;
	add.s64 	%rd29, %rd4, 96;
	wmma.load.b.sync.aligned.col.m16n16k16.global.f16 	{%r112, %r113, %r114, %r115, %r116, %r117, %r118, %r119}, [%rd29], %r40;
	wmma.mma.sync.aligned.col.col.m16n16k16.f32.f32 {%f167, %f166, %f165, %f164, %f163, %f162, %f161, %f160}, {%r104, %r105, %r106, %r107, %r108, %r109, %r110, %r111}, {%r112, %r113, %r114, %r115, %r116, %r117, %r118, %r119}, {%f167, %f166, %f165, %f164, %f163, %f162, %f161, %f160};
$L__BB1_12:
	add.s32 	%r144, %r144, 64;
	add.s32 	%r142, %r142, 64;
	add.s32 	%r141, %r141, %r7;
	add.s32 	%r140, %r140, %r7;
	add.s32 	%r139, %r139, %r7;
	add.s32 	%r138, %r138, %r7;
	add.s32 	%r137, %r137, 4;
	setp.ne.s32 	%p13, %r137, 0;
	@%p13 bra 	$L__BB1_4;
$L__BB1_13:
	setp.eq.s32 	%p14, %r5, 0;
	@%p14 bra 	$L__BB1_18;
	add.s32 	%r147, %r144, %r3;
	mul.lo.s32 	%r146, %r144, %r38;
	shl.b32 	%r28, %r38, 4;
	neg.s32 	%r145, %r5;
	not.pred 	%p15, %p1;
$L__BB1_15:
	.pragma "nounroll";
	@%p15 bra 	$L__BB1_17;
	cvt.s64.s32 	%rd30, %r146;
	add.s64 	%rd31, %rd30, %rd3;
	shl.b64 	%rd32, %rd31, 1;
	add.s64 	%rd33, %rd2, %rd32;
	wmma.load.a.sync.aligned.col.m16n16k16.global.f16 	{%r120, %r121, %r122, %r123, %r124, %r125, %r126, %r127}, [%rd33], %r38;
	mul.wide.u32 	%rd34, %r147, 2;
	add.s64 	%rd35, %rd1, %rd34;
	wmma.load.b.sync.aligned.col.m16n16k16.global.f16 	{%r128, %r129, %r130, %r131, %r132, %r133, %r134, %r135}, [%rd35], %r40;
	wmma.mma.sync.aligned.col.col.m16n16k16.f32.f32 {%f167, %f166, %f165, %f164, %f163, %f162, %f161, %f160}, {%r120, %r121, %r122, %r123, %r124, %r125, %r126, %r127}, {%r128, %r129, %r130, %r131, %r132, %r133, %r134, %r135}, {%f167, %f166, %f165, %f164, %f163, %f162, %f161, %f160};
$L__BB1_17:
	add.s32 	%r147, %r147, 16;
	add.s32 	%r146, %r146, %r28;
	add.s32 	%r145, %r145, 1;
	setp.ne.s32 	%p16, %r145, 0;
	@%p16 bra 	$L__BB1_15;
$L__BB1_18:
	shl.b32 	%r36, %r1, 4;
	shl.b32 	%r37, %r48, 4;
	setp.ge.s32 	%p17, %r36, %r38;
	setp.ge.s32 	%p18, %r37, %r39;
	or.pred  	%p19, %p17, %p18;
	@%p19 bra 	$L__BB1_20;
	ld.param.f32 	%f151, [_Z12wmma_exampleP6__halfS0_Pfiiiff_param_7];
	ld.param.u64 	%rd42, [_Z12wmma_exampleP6__halfS0_Pfiiiff_param_2];
	cvt.u64.u32 	%rd36, %r36;
	mul.lo.s32 	%r136, %r38, %r37;
	cvt.u64.u32 	%rd37, %r136;
	add.s64 	%rd38, %rd37, %rd36;
	cvta.to.global.u64 	%rd39, %rd42;
	shl.b64 	%rd40, %rd38, 2;
	add.s64 	%rd41, %rd39, %rd40;
	wmma.load.c.sync.aligned.col.m16n16k16.global.f32 	{%f127, %f128, %f129, %f130, %f131, %f132, %f133, %f134}, [%rd41], %r38;
	mul.f32 	%f135, %f151, %f127;
	fma.rn.f32 	%f136, %f121, %f167, %f135;
	wmma.store.d.sync.aligned.col.m16n16k16.global.f32 	[%rd41], {%f136, %f128, %f129, %f130, %f131, %f132, %f133, %f134}, %r38;
	mul.f32 	%f137, %f151, %f128;
	fma.rn.f32 	%f138, %f121, %f166, %f137;
	wmma.store.d.sync.aligned.col.m16n16k16.global.f32 	[%rd41], {%f136, %f138, %f129, %f130, %f131, %f132, %f133, %f134}, %r38;
	mul.f32 	%f139, %f151, %f129;
	fma.rn.f32 	%f140, %f121, %f165, %f139;
	wmma.store.d.sync.aligned.col.m16n16k16.global.f32 	[%rd41], {%f136, %f138, %f140, %f130, %f131, %f132, %f133, %f134}, %r38;
	mul.f32 	%f141, %f151, %f130;
	fma.rn.f32 	%f142, %f121, %f164, %f141;
	wmma.store.d.sync.aligned.col.m16n16k16.global.f32 	[%rd41], {%f136, %f138, %f140, %f142, %f131, %f132, %f133, %f134}, %r38;
	mul.f32 	%f143, %f151, %f131;
	fma.rn.f32 	%f144, %f121, %f163, %f143;
	wmma.store.d.sync.aligned.col.m16n16k16.global.f32 	[%rd41], {%f136, %f138, %f140, %f142, %f144, %f132, %f133, %f134}, %r38;
	mul.f32 	%f145, %f151, %f132;
	fma.rn.f32 	%f146, %f121, %f162, %f145;
	wmma.store.d.sync.aligned.col.m16n16k16.global.f32 	[%rd41], {%f136, %f138, %f140, %f142, %f144, %f146, %f133, %f134}, %r38;
	mul.f32 	%f147, %f151, %f133;
	fma.rn.f32 	%f148, %f121, %f161, %f147;
	wmma.store.d.sync.aligned.col.m16n16k16.global.f32 	[%rd41], {%f136, %f138, %f140, %f142, %f144, %f146, %f148, %f134}, %r38;
	mul.f32 	%f149, %f151, %f134;
	fma.rn.f32 	%f150, %f121, %f160, %f149;
	wmma.store.d.sync.aligned.col.m16n16k16.global.f32 	[%rd41], {%f136, %f138, %f140, %f142, %f144, %f146, %f148, %f150}, %r38;
$L__BB1_20:
	ret;

}
	// .globl	_Z17convertFp32ToFp16P6__halfPfi
.visible .entry _Z17convertFp32ToFp16P6__halfPfi(
	.param .u64 .ptr .align 1 _Z17convertFp32ToFp16P6__halfPfi_param_0,
	.param .u64 .ptr .align 1 _Z17convertFp32ToFp16P6__halfPfi_param_1,
	.param .u32 _Z17convertFp32ToFp16P6__halfPfi_param_2
)
{
	.reg .pred 	%p<2>;
	.reg .b16 	%rs<2>;
	.reg .b32 	%r<6>;
	.reg .b32 	%f<2>;
	.reg .b64 	%rd<9>;

	ld.param.u64 	%rd1, [_Z17convertFp32ToFp16P6__halfPfi_param_0];
	ld.param.u64 	%rd2, [_Z17convertFp32ToFp16P6__halfPfi_param_1];
	ld.param.u32 	%r2, [_Z17convertFp32ToFp16P6__halfPfi_param_2];
	mov.u32 	%r3, %ntid.x;
	mov.u32 	%r4, %ctaid.x;
	mov.u32 	%r5, %tid.x;
	mad.lo.s32 	%r1, %r3, %r4, %r5;
	setp.ge.s32 	%p1, %r1, %r2;
	@%p1 bra 	$L__BB2_2;
	cvta.to.global.u64 	%rd3, %rd2;
	cvta.to.global.u64 	%rd4, %rd1;
	mul.wide.s32 	%rd5, %r1, 2;
	add.s64 	%rd6, %rd4, %rd5;
	mul.wide.s32 	%rd7, %r1, 4;
	add.s64 	%rd8, %rd3, %rd7;
	ld.global.f32 	%f1, [%rd8];
	// begin inline asm
	{  cvt.rn.f16.f32 %rs1, %f1;}

	// end inline asm
	st.global.u16 	[%rd6], %rs1;
$L__BB2_2:
	ret;

}


// ===== COMPILED SASS (sm_100) =====

	.target	sm_100

	.elftype	@"ET_EXEC"


//--------------------- .note.nv.tkinfo           --------------------------
	.section	.note.nv.tkinfo,"",@"SHT_NOTE"
	.sectionflags	@"SHF_NOTE_NV_TKINFO"
	.tkinfo
        /*0018*/ 	.word	0x00000002
        /*0030*/ 	.string	""
        /*0030*/ 	.string	"ptxas"
        /*0030*/ 	.string	"Cuda compilation tools, release 13.0, V13.0.88"
        /*0030*/ 	.string	"Build cuda_13.0.r13.0/compiler.36424714_0"
        /*0030*/ 	.string	"-arch sm_100 -m 64 "



//--------------------- .note.nv.cuinfo           --------------------------
	.section	.note.nv.cuinfo,"",@"SHT_NOTE"
	.sectionflags	@"SHF_NOTE_NV_CUINFO"
        /*0018*/ 	.short	0x0002
        /*001a*/ 	.short	0x0064
        /*001c*/ 	.short	0x0082
	.zero		2


//--------------------- .nv.info                  --------------------------
	.section	.nv.info,"",@"SHT_CUDA_INFO"
	.align	4


	//----- nvinfo : EIATTR_REGCOUNT
	.align		4
        /*0000*/ 	.byte	0x04, 0x2f
        /*0002*/ 	.short	(.L_1 - .L_0)
	.align		4
.L_0:
        /*0004*/ 	.word	index@(_Z10sp_exampleP6__halfS0_Pfiiiff)
        /*0008*/ 	.word	0x00000020


	//----- nvinfo : EIATTR_FRAME_SIZE
	.align		4
.L_1:
        /*000c*/ 	.byte	0x04, 0x11
        /*000e*/ 	.short	(.L_3 - .L_2)
	.align		4
.L_2:
        /*0010*/ 	.word	index@(_Z10sp_exampleP6__halfS0_Pfiiiff)
        /*0014*/ 	.word	0x00000000


	//----- nvinfo : EIATTR_REGCOUNT
	.align		4
.L_3:
        /*0018*/ 	.byte	0x04, 0x2f
        /*001a*/ 	.short	(.L_5 - .L_4)
	.align		4
.L_4:
        /*001c*/ 	.word	index@(_Z12wmma_exampleP6__halfS0_Pfiiiff)
        /*0020*/ 	.word	0x00000020


	//----- nvinfo : EIATTR_FRAME_SIZE
	.align		4
.L_5:
        /*0024*/ 	.byte	0x04, 0x11
        /*0026*/ 	.short	(.L_7 - .L_6)
	.align		4
.L_6:
        /*0028*/ 	.word	index@(_Z12wmma_exampleP6__halfS0_Pfiiiff)
        /*002c*/ 	.word	0x00000000


	//----- nvinfo : EIATTR_REGCOUNT
	.align		4
.L_7:
        /*0030*/ 	.byte	0x04, 0x2f
        /*0032*/ 	.short	(.L_9 - .L_8)
	.align		4
.L_8:
        /*0034*/ 	.word	index@(_Z17convertFp32ToFp16P6__halfPfi)
        /*0038*/ 	.word	0x0000000a


	//----- nvinfo : EIATTR_FRAME_SIZE
	.align		4
.L_9:
        /*003c*/ 	.byte	0x04, 0x11
        /*003e*/ 	.short	(.L_11 - .L_10)
	.align		4
.L_10:
        /*0040*/ 	.word	index@(_Z17convertFp32ToFp16P6__halfPfi)
        /*0044*/ 	.word	0x00000000


	//----- nvinfo : EIATTR_MIN_STACK_SIZE
	.align		4
.L_11:
        /*0048*/ 	.byte	0x04, 0x12
        /*004a*/ 	.short	(.L_13 - .L_12)
	.align		4
.L_12:
        /*004c*/ 	.word	index@(_Z17convertFp32ToFp16P6__halfPfi)
        /*0050*/ 	.word	0x00000000


	//----- nvinfo : EIATTR_MIN_STACK_SIZE
	.align		4
.L_13:
        /*0054*/ 	.byte	0x04, 0x12
        /*0056*/ 	.short	(.L_15 - .L_14)
	.align		4
.L_14:
        /*0058*/ 	.word	index@(_Z12wmma_exampleP6__halfS0_Pfiiiff)
        /*005c*/ 	.word	0x00000000


	//----- nvinfo : EIATTR_MIN_STACK_SIZE
	.align		4
.L_15:
        /*0060*/ 	.byte	0x04, 0x12
        /*0062*/ 	.short	(.L_17 - .L_16)
	.align		4
.L_16:
        /*0064*/ 	.word	index@(_Z10sp_exampleP6__halfS0_Pfiiiff)
        /*0068*/ 	.word	0x00000000
.L_17:


//--------------------- .nv.compat                --------------------------
	.section	.nv.compat,"",@"SHT_CUDA_COMPAT_INFO"
	.align	4
        /*0000*/ 	.byte	0x02, 0x09, 0x00, 0x00, 0x02, 0x02, 0x01, 0x00, 0x02, 0x05, 0x05, 0x00, 0x03, 0x07, 0x01, 0x01
        /*0010*/ 	.byte	0x02, 0x03, 0x00, 0x00, 0x02, 0x06, 0x01, 0x00, 0x04, 0x0b, 0x08, 0x00, 0x09, 0x00, 0x00, 0x00
        /*0020*/ 	.byte	0x00, 0x00, 0x00, 0x00


//--------------------- .nv.info._Z17convertFp32ToFp16P6__halfPfi --------------------------
	.section	.nv.info._Z17convertFp32ToFp16P6__halfPfi,"",@"SHT_CUDA_INFO"
	.sectionflags	@""
	.align	4


	//----- nvinfo : EIATTR_CUDA_API_VERSION
	.align		4
        /*0000*/ 	.byte	0x04, 0x37
        /*0002*/ 	.short	(.L_19 - .L_18)
.L_18:
        /*0004*/ 	.word	0x00000082


	//----- nvinfo : EIATTR_KPARAM_INFO
	.align		4
.L_19:
        /*0008*/ 	.byte	0x04, 0x17
        /*000a*/ 	.short	(.L_21 - .L_20)
.L_20:
        /*000c*/ 	.word	0x00000000
        /*0010*/ 	.short	0x0002
        /*0012*/ 	.short	0x0010
        /*0014*/ 	.byte	0x00, 0xf0, 0x11, 0x00


	//----- nvinfo : EIATTR_KPARAM_INFO
	.align		4
.L_21:
        /*0018*/ 	.byte	0x04, 0x17
        /*001a*/ 	.short	(.L_23 - .L_22)
.L_22:
        /*001c*/ 	.word	0x00000000
        /*0020*/ 	.short	0x0001
        /*0022*/ 	.short	0x0008
        /*0024*/ 	.byte	0x00, 0xf5, 0x21, 0x00


	//----- nvinfo : EIATTR_KPARAM_INFO
	.align		4
.L_23:
        /*0028*/ 	.byte	0x04, 0x17
        /*002a*/ 	.short	(.L_25 - .L_24)
.L_24:
        /*002c*/ 	.word	0x00000000
        /*0030*/ 	.short	0x0000
        /*0032*/ 	.short	0x0000
        /*0034*/ 	.byte	0x00, 0xf5, 0x21, 0x00


	//----- nvinfo : EIATTR_SPARSE_MMA_MASK
	.align		4
.L_25:
        /*0038*/ 	.byte	0x03, 0x50
        /*003a*/ 	.short	0x0000


	//----- nvinfo : EIATTR_MAXREG_COUNT
	.align		4
        /*003c*/ 	.byte	0x03, 0x1b
        /*003e*/ 	.short	0x00ff


	//----- nvinfo : EIATTR_MERCURY_ISA_VERSION
	.align		4
        /*0040*/ 	.byte	0x03, 0x5f
        /*0042*/ 	.short	0x0101


	//----- nvinfo : EIATTR_VRC_CTA_INIT_COUNT
	.align		4
        /*0044*/ 	.byte	0x02, 0x4a
	.zero		1
	.zero		1


	//----- nvinfo : EIATTR_EXIT_INSTR_OFFSETS
	.align		4
        /*0048*/ 	.byte	0x04, 0x1c
        /*004a*/ 	.short	(.L_27 - .L_26)


	//   ....[0]....
.L_26:
        /*004c*/ 	.word	0x00000070


	//   ....[1]....
        /*0050*/ 	.word	0x00000100


	//----- nvinfo : EIATTR_CBANK_PARAM_SIZE
	.align		4
.L_27:
        /*0054*/ 	.byte	0x03, 0x19
        /*0056*/ 	.short	0x0014


	//----- nvinfo : EIATTR_PARAM_CBANK
	.align		4
        /*0058*/ 	.byte	0x04, 0x0a
        /*005a*/ 	.short	(.L_29 - .L_28)
	.align		4
.L_28:
        /*005c*/ 	.word	index@(.nv.constant0._Z17convertFp32ToFp16P6__halfPfi)
        /*0060*/ 	.short	0x0380
        /*0062*/ 	.short	0x0014


	//----- nvinfo : EIATTR_SW_WAR
	.align		4
.L_29:
        /*0064*/ 	.byte	0x04, 0x36
        /*0066*/ 	.short	(.L_31 - .L_30)
.L_30:
        /*0068*/ 	.word	0x00000008
.L_31:


//--------------------- .nv.info._Z12wmma_exampleP6__halfS0_Pfiiiff --------------------------
	.section	.nv.info._Z12wmma_exampleP6__halfS0_Pfiiiff,"",@"SHT_CUDA_INFO"
	.sectionflags	@""
	.align	4


	//----- nvinfo : EIATTR_CUDA_API_VERSION
	.align		4
        /*0000*/ 	.byte	0x04, 0x37
        /*0002*/ 	.short	(.L_33 - .L_32)
.L_32:
        /*0004*/ 	.word	0x00000082


	//----- nvinfo : EIATTR_KPARAM_INFO
	.align		4
.L_33:
        /*0008*/ 	.byte	0x04, 0x17
        /*000a*/ 	.short	(.L_35 - .L_34)
.L_34:
        /*000c*/ 	.word	0x00000000
        /*0010*/ 	.short	0x0007
        /*0012*/ 	.short	0x0028
        /*0014*/ 	.byte	0x00, 0xf0, 0x11, 0x00


	//----- nvinfo : EIATTR_KPARAM_INFO
	.align		4
.L_35:
        /*0018*/ 	.byte	0x04, 0x17
        /*001a*/ 	.short	(.L_37 - .L_36)
.L_36:
        /*001c*/ 	.word	0x00000000
        /*0020*/ 	.short	0x0006
        /*0022*/ 	.short	0x0024
        /*0024*/ 	.byte	0x00, 0xf0, 0x11, 0x00


	//----- nvinfo : EIATTR_KPARAM_INFO
	.align		4
.L_37:
        /*0028*/ 	.byte	0x04, 0x17
        /*002a*/ 	.short	(.L_39 - .L_38)
.L_38:
        /*002c*/ 	.word	0x00000000
        /*0030*/ 	.short	0x0005
        /*0032*/ 	.short	0x0020
        /*0034*/ 	.byte	0x00, 0xf0, 0x11, 0x00


	//----- nvinfo : EIATTR_KPARAM_INFO
	.align		4
.L_39:
        /*0038*/ 	.byte	0x04, 0x17
        /*003a*/ 	.short	(.L_41 - .L_40)
.L_40:
        /*003c*/ 	.word	0x00000000
        /*0040*/ 	.short	0x0004
        /*0042*/ 	.short	0x001c
        /*0044*/ 	.byte	0x00, 0xf0, 0x11, 0x00


	//----- nvinfo : EIATTR_KPARAM_INFO
	.align		4
.L_41:
        /*0048*/ 	.byte	0x04, 0x17
        /*004a*/ 	.short	(.L_43 - .L_42)
.L_42:
        /*004c*/ 	.word	0x00000000
        /*0050*/ 	.short	0x0003
        /*0052*/ 	.short	0x0018
        /*0054*/ 	.byte	0x00, 0xf0, 0x11, 0x00


	//----- nvinfo : EIATTR_KPARAM_INFO
	.align		4
.L_43:
        /*0058*/ 	.byte	0x04, 0x17
        /*005a*/ 	.short	(.L_45 - .L_44)
.L_44:
        /*005c*/ 	.word	0x00000000
        /*0060*/ 	.short	0x0002
        /*0062*/ 	.short	0x0010
        /*0064*/ 	.byte	0x00, 0xf5, 0x21, 0x00


	//----- nvinfo : EIATTR_KPARAM_INFO
	.align		4
.L_45:
        /*0068*/ 	.byte	0x04, 0x17
        /*006a*/ 	.short	(.L_47 - .L_46)
.L_46:
        /*006c*/ 	.word	0x00000000
        /*0070*/ 	.short	0x0001
        /*0072*/ 	.short	0x0008
        /*0074*/ 	.byte	0x00, 0xf5, 0x21, 0x00


	//----- nvinfo : EIATTR_KPARAM_INFO
	.align		4
.L_47:
        /*0078*/ 	.byte	0x04, 0x17
        /*007a*/ 	.short	(.L_49 - .L_48)
.L_48:
        /*007c*/ 	.word	0x00000000
        /*0080*/ 	.short	0x0000
        /*0082*/ 	.short	0x0000
        /*0084*/ 	.byte	0x00, 0xf5, 0x21, 0x00


	//----- nvinfo : EIATTR_SPARSE_MMA_MASK
	.align		4
.L_49:
        /*0088*/ 	.byte	0x03, 0x50
        /*008a*/ 	.short	0x0000


	//----- nvinfo : EIATTR_WMMA_USED
	.align		4
        /*008c*/ 	.byte	0x01, 0x2b
	.zero		2


	//----- nvinfo : EIATTR_MAXREG_COUNT
	.align		4
        /*0090*/ 	.byte	0x03, 0x1b
        /*0092*/ 	.short	0x00ff


	//----- nvinfo : EIATTR_MERCURY_ISA_VERSION
	.align		4
        /*0094*/ 	.byte	0x03, 0x5f
        /*0096*/ 	.short	0x0101


	//----- nvinfo : EIATTR_VRC_CTA_INIT_COUNT
	.align		4
        /*0098*/ 	.byte	0x02, 0x4a
	.zero		1
	.zero		1


	//----- nvinfo : EIATTR_EXIT_INSTR_OFFSETS
	.align		4
        /*009c*/ 	.byte	0x04, 0x1c
        /*009e*/ 	.short	(.L_51 - .L_50)


	//   ....[0]....
.L_50:
        /*00a0*/ 	.word	0x000000b0


	//   ....[1]....
        /*00a4*/ 	.word	0x000011a0


	//   ....[2]....
        /*00a8*/ 	.word	0x000018b0


	//----- nvinfo : EIATTR_CRS_STACK_SIZE
	.align		4
.L_51:
        /*00ac*/ 	.byte	0x04, 0x1e
        /*00ae*/ 	.short	(.L_53 - .L_52)
.L_52:
        /*00b0*/ 	.word	0x00000000


	//----- nvinfo : EIATTR_CBANK_PARAM_SIZE
	.align		4
.L_53:
        /*00b4*/ 	.byte	0x03, 0x19
        /*00b6*/ 	.short	0x002c


	//----- nvinfo : EIATTR_PARAM_CBANK
	.align		4
        /*00b8*/ 	.byte	0x04, 0x0a
        /*00ba*/ 	.short	(.L_55 - .L_54)
	.align		4
.L_54:
        /*00bc*/ 	.word	index@(.nv.constant0._Z12wmma_exampleP6__halfS0_Pfiiiff)
        /*00c0*/ 	.short	0x0380
        /*00c2*/ 	.short	0x002c


	//----- nvinfo : EIATTR_SW_WAR
	.align		4
.L_55:
        /*00c4*/ 	.byte	0x04, 0x36
        /*00c6*/ 	.short	(.L_57 - .L_56)
.L_56:
        /*00c8*/ 	.word	0x00000008
.L_57:


//--------------------- .nv.info._Z10sp_exampleP6__halfS0_Pfiiiff --------------------------
	.section	.nv.info._Z10sp_exampleP6__halfS0_Pfiiiff,"",@"SHT_CUDA_INFO"
	.sectionflags	@""
	.align	4


	//----- nvinfo : EIATTR_CUDA_API_VERSION
	.align		4
        /*0000*/ 	.byte	0x04, 0x37
        /*0002*/ 	.short	(.L_59 - .L_58)
.L_58:
        /*0004*/ 	.word	0x00000082


	//----- nvinfo : EIATTR_KPARAM_INFO
	.align		4
.L_59:
        /*0008*/ 	.byte	0x04, 0x17
        /*000a*/ 	.short	(.L_61 - .L_60)
.L_60:
        /*000c*/ 	.word	0x00000000
        /*0010*/ 	.short	0x0007
        /*0012*/ 	.short	0x0028
        /*0014*/ 	.byte	0x00, 0xf0, 0x11, 0x00


	//----- nvinfo : EIATTR_KPARAM_INFO
	.align		4
.L_61:
        /*0018*/ 	.byte	0x04, 0x17
        /*001a*/ 	.short	(.L_63 - .L_62)
.L_62:
        /*001c*/ 	.word	0x00000000
        /*0020*/ 	.short	0x0006
        /*0022*/ 	.short	0x0024
        /*0024*/ 	.byte	0x00, 0xf0, 0x11, 0x00


	//----- nvinfo : EIATTR_KPARAM_INFO
	.align		4
.L_63:
        /*0028*/ 	.byte	0x04, 0x17
        /*002a*/ 	.short	(.L_65 - .L_64)
.L_64:
        /*002c*/ 	.word	0x00000000
        /*0030*/ 	.short	0x0005
        /*0032*/ 	.short	0x0020
        /*0034*/ 	.byte	0x00, 0xf0, 0x11, 0x00


	//----- nvinfo : EIATTR_KPARAM_INFO
	.align		4
.L_65:
        /*0038*/ 	.byte	0x04, 0x17
        /*003a*/ 	.short	(.L_67 - .L_66)
.L_66:
        /*003c*/ 	.word	0x00000000
        /*0040*/ 	.short	0x0004
        /*0042*/ 	.short	0x001c
        /*0044*/ 	.byte	0x00, 0xf0, 0x11, 0x00


	//----- nvinfo : EIATTR_KPARAM_INFO
	.align		4
.L_67:
        /*0048*/ 	.byte	0x04, 0x17
        /*004a*/ 	.short	(.L_69 - .L_68)
.L_68:
        /*004c*/ 	.word	0x00000000
        /*0050*/ 	.short	0x0003
        /*0052*/ 	.short	0x0018
        /*0054*/ 	.byte	0x00, 0xf0, 0x11, 0x00


	//----- nvinfo : EIATTR_KPARAM_INFO
	.align		4
.L_69:
        /*0058*/ 	.byte	0x04, 0x17
        /*005a*/ 	.short	(.L_71 - .L_70)
.L_70:
        /*005c*/ 	.word	0x00000000
        /*0060*/ 	.short	0x0002
        /*0062*/ 	.short	0x0010
        /*0064*/ 	.byte	0x00, 0xf5, 0x21, 0x00


	//----- nvinfo : EIATTR_KPARAM_INFO
	.align		4
.L_71:
        /*0068*/ 	.byte	0x04, 0x17
        /*006a*/ 	.short	(.L_73 - .L_72)
.L_72:
        /*006c*/ 	.word	0x00000000
        /*0070*/ 	.short	0x0001
        /*0072*/ 	.short	0x0008
        /*0074*/ 	.byte	0x00, 0xf5, 0x21, 0x00


	//----- nvinfo : EIATTR_KPARAM_INFO
	.align		4
.L_73:
        /*0078*/ 	.byte	0x04, 0x17
        /*007a*/ 	.short	(.L_75 - .L_74)
.L_74:
        /*007c*/ 	.word	0x00000000
        /*0080*/ 	.short	0x0000
        /*0082*/ 	.short	0x0000
        /*0084*/ 	.byte	0x00, 0xf5, 0x21, 0x00


	//----- nvinfo : EIATTR_SPARSE_MMA_MASK
	.align		4
.L_75:
        /*0088*/ 	.byte	0x03, 0x50
        /*008a*/ 	.short	0x0000


	//----- nvinfo : EIATTR_MAXREG_COUNT
	.align		4
        /*008c*/ 	.byte	0x03, 0x1b
        /*008e*/ 	.short	0x00ff


	//----- nvinfo : EIATTR_MERCURY_ISA_VERSION
	.align		4
        /*0090*/ 	.byte	0x03, 0x5f
        /*0092*/ 	.short	0x0101


	//----- nvinfo : EIATTR_VRC_CTA_INIT_COUNT
	.align		4
        /*0094*/ 	.byte	0x02, 0x4a
	.zero		1
	.zero		1


	//----- nvinfo : EIATTR_EXIT_INSTR_OFFSETS
	.align		4
        /*0098*/ 	.byte	0x04, 0x1c
        /*009a*/ 	.short	(.L_77 - .L_76)


	//   ....[0]....
.L_76:
        /*009c*/ 	.word	0x000000b0


	//   ....[1]....
        /*00a0*/ 	.word	0x000000f0


	//   ....[2]....
        /*00a4*/ 	.word	0x00001120


	//----- nvinfo : EIATTR_CBANK_PARAM_SIZE
	.align		4
.L_77:
        /*00a8*/ 	.byte	0x03, 0x19
        /*00aa*/ 	.short	0x002c


	//----- nvinfo : EIATTR_PARAM_CBANK
	.align		4
        /*00ac*/ 	.byte	0x04, 0x0a
        /*00ae*/ 	.short	(.L_79 - .L_78)
	.align		4
.L_78:
        /*00b0*/ 	.word	index@(.nv.constant0._Z10sp_exampleP6__halfS0_Pfiiiff)
        /*00b4*/ 	.short	0x0380
        /*00b6*/ 	.short	0x002c


	//----- nvinfo : EIATTR_SW_WAR
	.align		4
.L_79:
        /*00b8*/ 	.byte	0x04, 0x36
        /*00ba*/ 	.short	(.L_81 - .L_80)
.L_80:
        /*00bc*/ 	.word	0x00000008
.L_81:


//--------------------- .nv.callgraph             --------------------------
	.section	.nv.callgraph,"",@"SHT_CUDA_CALLGRAPH"
	.align	4
	.sectionentsize	8
	.align		4
        /*0000*/ 	.word	0x00000000
	.align		4
        /*0004*/ 	.word	0xffffffff
	.align		4
        /*0008*/ 	.word	0x00000000
	.align		4
        /*000c*/ 	.word	0xfffffffe
	.align		4
        /*0010*/ 	.word	0x00000000
	.align		4
        /*0014*/ 	.word	0xfffffffd
	.align		4
        /*0018*/ 	.word	0x00000000
	.align		4
        /*001c*/ 	.word	0xfffffffc


//--------------------- .text._Z17convertFp32ToFp16P6__halfPfi --------------------------
	.section	.text._Z17convertFp32ToFp16P6__halfPfi,"ax",@progbits
	.align	128
        .global         _Z17convertFp32ToFp16P6__halfPfi
        .type           _Z17convertFp32ToFp16P6__halfPfi,@function
        .size           _Z17convertFp32ToFp16P6__halfPfi,(.L_x_19 - _Z17convertFp32ToFp16P6__halfPfi)
        .other          _Z17convertFp32ToFp16P6__halfPfi,@"STO_CUDA_ENTRY STV_DEFAULT"
_Z17convertFp32ToFp16P6__halfPfi:
.text._Z17convertFp32ToFp16P6__halfPfi:
[----:B------:R-:W-:Y:S01]  /*0000*/  LDC R1, c[0x0][0x37c] ;  /* 0x0000df00ff017b82 */ /* 0x000fe20000000800 */
[----:B------:R-:W0:Y:S01]  /*0010*/  S2R R7, SR_CTAID.X ;  /* 0x0000000000077919 */ /* 0x000e220000002500 */
[----:B------:R-:W0:Y:S01]  /*0020*/  LDCU UR4, c[0x0][0x360] ;  /* 0x00006c00ff0477ac */ /* 0x000e220008000800 */
[----:B------:R-:W0:Y:S01]  /*0030*/  S2R R0, SR_TID.X ;  /* 0x0000000000007919 */ /* 0x000e220000002100 */
[----:B------:R-:W1:Y:S01]  /*0040*/  LDCU UR5, c[0x0][0x390] ;  /* 0x00007200ff0577ac */ /* 0x000e620008000800 */
[----:B0-----:R-:W-:-:S05]  /*0050*/  IMAD R7, R7, UR4, R0 ;  /* 0x0000000407077c24 */ /* 0x001fca000f8e0200 */
[----:B-1----:R-:W-:-:S13]  /*0060*/  ISETP.GE.AND P0, PT, R7, UR5, PT ;  /* 0x0000000507007c0c */ /* 0x002fda000bf06270 */
[----:B------:R-:W-:Y:S05]  /*0070*/  @P0 EXIT ;  /* 0x000000000000094d */ /* 0x000fea0003800000 */
[----:B------:R-:W0:Y:S01]  /*0080*/  LDC.64 R4, c[0x0][0x388] ;  /* 0x0000e200ff047b82 */ /* 0x000e220000000a00 */
[----:B------:R-:W1:Y:S07]  /*0090*/  LDCU.64 UR4, c[0x0][0x358] ;  /* 0x00006b00ff0477ac */ /* 0x000e6e0008000a00 */
[----:B------:R-:W2:Y:S01]  /*00a0*/  LDC.64 R2, c[0x0][0x380] ;  /* 0x0000e000ff027b82 */ /* 0x000ea20000000a00 */
[----:B0-----:R-:W-:-:S06]  /*00b0*/  IMAD.WIDE R4, R7, 0x4, R4 ;  /* 0x0000000407047825 */ /* 0x001fcc00078e0204 */
[----:B-1----:R-:W3:Y:S01]  /*00c0*/  LDG.E R4, desc[UR4][R4.64] ;  /* 0x0000000404047981 */ /* 0x002ee2000c1e1900 */
[----:B--2---:R-:W-:Y:S01]  /*00d0*/  IMAD.WIDE R2, R7, 0x2, R2 ;  /* 0x0000000207027825 */ /* 0x004fe200078e0202 */
[----:B---3--:R-:W-:-:S05]  /*00e0*/  F2FP.F16.F32.PACK_AB R0, RZ, R4 ;  /* 0x00000004ff00723e */ /* 0x008fca00000000ff */
[----:B------:R-:W-:Y:S01]  /*00f0*/  STG.E.U16 desc[UR4][R2.64], R0 ;  /* 0x0000000002007986 */ /* 0x000fe2000c101504 */
[----:B------:R-:W-:Y:S05]  /*0100*/  EXIT ;  /* 0x000000000000794d */ /* 0x000fea0003800000 */
.L_x_0:
[----:B------:R-:W-:-:S00]  /*0110*/  BRA `(.L_x_0) ;  /* 0xfffffffc00fc7947 */ /* 0x000fc0000383ffff */
[----:B------:R-:W-:-:S00]  /*0120*/  NOP ;  /* 0x0000000000007918 */ /* 0x000fc00000000000 */
        /* <DEDUP_REMOVED lines=13> */
.L_x_19:


//--------------------- .text._Z12wmma_exampleP6__halfS0_Pfiiiff --------------------------
	.section	.text._Z12wmma_exampleP6__halfS0_Pfiiiff,"ax",@progbits
	.align	128
        .global         _Z12wmma_exampleP6__halfS0_Pfiiiff
        .type           _Z12wmma_exampleP6__halfS0_Pfiiiff,@function
        .size           _Z12wmma_exampleP6__halfS0_Pfiiiff,(.L_x_20 - _Z12wmma_exampleP6__halfS0_Pfiiiff)
        .other          _Z12wmma_exampleP6__halfS0_Pfiiiff,@"STO_CUDA_ENTRY STV_DEFAULT"
_Z12wmma_exampleP6__halfS0_Pfiiiff:
.text._Z12wmma_exampleP6__halfS0_Pfiiiff:
[----:B------:R-:W-:Y:S01]  /*0000*/  LDC R1, c[0x0][0x37c] ;  /* 0x0000df00ff017b82 */ /* 0x000fe20000000800 */
[----:B------:R-:W0:Y:S07]  /*0010*/  S2R R0, SR_TID.X ;  /* 0x0000000000007919 */ /* 0x000e2e0000002100 */
[----:B------:R-:W0:Y:S01]  /*0020*/  LDC R25, c[0x0][0x360] ;  /* 0x0000d800ff197b82 */ /* 0x000e220000000800 */
[----:B------:R-:W1:Y:S07]  /*0030*/  S2R R3, SR_TID.Y ;  /* 0x0000000000037919 */ /* 0x000e6e0000002200 */
[----:B------:R-:W0:Y:S08]  /*0040*/  S2UR UR4, SR_CTAID.X ;  /* 0x00000000000479c3 */ /* 0x000e300000002500 */
[----:B------:R-:W1:Y:S08]  /*0050*/  S2UR UR5, SR_CTAID.Y ;  /* 0x00000000000579c3 */ /* 0x000e700000002600 */
[----:B------:R-:W1:Y:S01]  /*0060*/  LDC R24, c[0x0][0x364] ;  /* 0x0000d900ff187b82 */ /* 0x000e620000000800 */
[----:B0-----:R-:W-:-:S05]  /*0070*/  IMAD R25, R25, UR4, R0 ;  /* 0x0000000419197c24 */ /* 0x001fca000f8e0200 */
[----:B------:R-:W-:Y:S01]  /*0080*/  ISETP.GT.U32.AND P1, PT, R25, 0x9fdf, PT ;  /* 0x00009fdf1900780c */ /* 0x000fe20003f24070 */
[----:B-1----:R-:W-:-:S05]  /*0090*/  IMAD R24, R24, UR5, R3 ;  /* 0x0000000518187c24 */ /* 0x002fca000f8e0203 */
[----:B------:R-:W-:-:S13]  /*00a0*/  ISETP.GT.U32.AND P0, PT, R24, 0x4fe, PT ;  /* 0x000004fe1800780c */ /* 0x000fda0003f04070 */
[----:B------:R-:W-:Y:S05]  /*00b0*/  @P0 EXIT P1 ;  /* 0x000000000000094d */ /* 0x000fea0000800000 */
[----:B------:R-:W0:Y:S01]  /*00c0*/  LDCU UR5, c[0x0][0x3a0] ;  /* 0x00007400ff0577ac */ /* 0x000e220008000800 */
[----:B------:R-:W-:Y:S02]  /*00d0*/  SHF.R.U32.HI R25, RZ, 0x5, R25 ;  /* 0x00000005ff197819 */ /* 0x000fe40000011619 */
[----:B------:R-:W-:Y:S02]  /*00e0*/  CS2R R4, SRZ ;  /* 0x0000000000047805 */ /* 0x000fe4000001ff00 */
[----:B------:R-:W-:Y:S02]  /*00f0*/  CS2R R6, SRZ ;  /* 0x0000000000067805 */ /* 0x000fe4000001ff00 */
[----:B------:R-:W-:Y:S02]  /*0100*/  CS2R R8, SRZ ;  /* 0x0000000000087805 */ /* 0x000fe4000001ff00 */
[----:B------:R-:W-:Y:S01]  /*0110*/  CS2R R10, SRZ ;  /* 0x00000000000a7805 */ /* 0x000fe2000001ff00 */
[----:B------:R-:W1:Y:S01]  /*0120*/  LDCU.64 UR6, c[0x0][0x358] ;  /* 0x00006b00ff0677ac */ /* 0x000e620008000a00 */
[----:B0-----:R-:W-:-:S09]  /*0130*/  UISETP.GT.AND UP0, UPT, UR5, URZ, UPT ;  /* 0x000000ff0500728c */ /* 0x001fd2000bf04270 */
[----:B------:R-:W-:Y:S05]  /*0140*/  BRA.U !UP0, `(.L_x_1) ;  /* 0x0000001108007547 */ /* 0x000fea000b800000 */
[----:B------:R-:W0:Y:S01]  /*0150*/  LDCU.64 UR8, c[0x0][0x398] ;  /* 0x00007300ff0877ac */ /* 0x000e220008000a00 */
[----:B------:R-:W-:Y:S01]  /*0160*/  IMAD.SHL.U32 R2, R24, 0x10, RZ ;  /* 0x0000001018027824 */ /* 0x000fe200078e00ff */
[----:B------:R-:W-:Y:S01]  /*0170*/  CS2R R10, SRZ ;  /* 0x00000000000a7805 */ /* 0x000fe2000001ff00 */
[----:B------:R-:W-:Y:S01]  /*0180*/  IMAD.SHL.U32 R0, R25, 0x10, RZ ;  /* 0x0000001019007824 */ /* 0x000fe200078e00ff */
[----:B------:R-:W-:Y:S01]  /*0190*/  UISETP.GE.U32.AND UP0, UPT, UR5, 0x31, UPT ;  /* 0x000000310500788c */ /* 0x000fe2000bf06070 */
[----:B------:R-:W-:Y:S01]  /*01a0*/  IMAD.MOV.U32 R19, RZ, RZ, RZ ;  /* 0x000000ffff137224 */ /* 0x000fe200078e00ff */
[----:B------:R-:W-:Y:S01]  /*01b0*/  UIADD3 UR4, UPT, UPT, UR5, -0x1, URZ ;  /* 0xffffffff05047890 */ /* 0x000fe2000fffe0ff */
[----:B------:R-:W-:Y:S02]  /*01c0*/  CS2R R8, SRZ ;  /* 0x0000000000087805 */ /* 0x000fe4000001ff00 */
[----:B------:R-:W-:Y:S02]  /*01d0*/  CS2R R6, SRZ ;  /* 0x0000000000067805 */ /* 0x000fe4000001ff00 */
[----:B------:R-:W-:Y:S01]  /*01e0*/  CS2R R4, SRZ ;  /* 0x0000000000047805 */ /* 0x000fe2000001ff00 */
[----:B------:R-:W2:Y:S01]  /*01f0*/  LDCU.64 UR10, c[0x0][0x380] ;  /* 0x00007000ff0a77ac */ /* 0x000ea20008000a00 */
[----:B------:R-:W-:Y:S01]  /*0200*/  ULEA.HI UR4, UR4, 0x1, URZ, 0x1c ;  /* 0x0000000104047891 */ /* 0x000fe2000f8fe0ff */
[----:B0-----:R-:W-:Y:S01]  /*0210*/  IMAD.U32 R13, RZ, RZ, UR8 ;  /* 0x00000008ff0d7e24 */ /* 0x001fe2000f8e00ff */
[----:B------:R-:W-:-:S04]  /*0220*/  ISETP.GE.AND P0, PT, R2, UR9, PT ;  /* 0x0000000902007c0c */ /* 0x000fc8000bf06270 */
[----:B------:R-:W-:Y:S01]  /*0230*/  ISETP.LT.AND P0, PT, R0, R13, !P0 ;  /* 0x0000000d0000720c */ /* 0x000fe20004701270 */
[----:B------:R-:W-:Y:S01]  /*0240*/  IMAD R0, R2, UR5, RZ ;  /* 0x0000000502007c24 */ /* 0x000fe2000f8e02ff */
[----:B------:R-:W-:Y:S11]  /*0250*/  BRA.U !UP0, `(.L_x_2) ;  /* 0x0000000908cc7547 */ /* 0x000ff6000b800000 */
[----:B------:R-:W-:Y:S01]  /*0260*/  ULOP3.LUT UR4, UR4, 0x1ffffffc, URZ, 0xc0, !UPT ;  /* 0x1ffffffc04047892 */ /* 0x000fe2000f8ec0ff */
[----:B------:R-:W-:Y:S01]  /*0270*/  BSSY.RECONVERGENT B0, `(.L_x_2) ;  /* 0x00000b1000007945 */ /* 0x000fe20003800200 */
[C---:B------:R-:W-:Y:S01]  /*0280*/  IMAD R18, R13.reuse, 0x30, RZ ;  /* 0x000000300d127824 */ /* 0x040fe200078e02ff */
[----:B------:R-:W0:Y:S01]  /*0290*/  LDCU UR12, c[0x0][0x398] ;  /* 0x00007300ff0c77ac */ /* 0x000e220008000800 */
[C---:B------:R-:W-:Y:S02]  /*02a0*/  IMAD.SHL.U32 R2, R13.reuse, 0x20, RZ ;  /* 0x000000200d027824 */ /* 0x040fe400078e00ff */
[----:B------:R-:W-:Y:S01]  /*02b0*/  IMAD.SHL.U32 R3, R13, 0x10, RZ ;  /* 0x000000100d037824 */ /* 0x000fe200078e00ff */
[----:B------:R-:W-:Y:S01]  /*02c0*/  UIADD3 UR4, UPT, UPT, -UR4, URZ, URZ ;  /* 0x000000ff04047290 */ /* 0x000fe2000fffe1ff */
[----:B------:R-:W-:Y:S01]  /*02d0*/  IMAD.MOV.U32 R16, RZ, RZ, RZ ;  /* 0x000000ffff107224 */ /* 0x000fe200078e00ff */
[----:B------:R-:W3:Y:S01]  /*02e0*/  LDCU.64 UR8, c[0x0][0x380] ;  /* 0x00007000ff0877ac */ /* 0x000ee20008000a00 */
[----:B------:R-:W-:-:S02]  /*02f0*/  IMAD.MOV.U32 R19, RZ, RZ, RZ ;  /* 0x000000ffff137224 */ /* 0x000fc400078e00ff */
[----:B------:R-:W-:Y:S02]  /*0300*/  IMAD.MOV.U32 R11, RZ, RZ, RZ ;  /* 0x000000ffff0b7224 */ /* 0x000fe400078e00ff */
[----:B------:R-:W-:-:S07]  /*0310*/  IMAD.U32 R17, RZ, RZ, UR4 ;  /* 0x00000004ff117e24 */ /* 0x000fce000f8e00ff */
.L_x_7:
[----:B------:R-:W-:Y:S05]  /*0320*/  @!P0 BRA `(.L_x_3) ;  /* 0x00000000009c8947 */ /* 0x000fea0003800000 */
[----:B------:R-:W4:Y:S01]  /*0330*/  S2R R22, SR_LANEID ;  /* 0x0000000000167919 */ /* 0x000f220000000000 */
[----:B------:R-:W5:Y:S01]  /*0340*/  LDC R27, c[0x0][0x398] ;  /* 0x0000e600ff1b7b82 */ /* 0x000f620000000800 */
[----:B------:R-:W-:Y:S01]  /*0350*/  SHF.L.U32 R13, R25, 0x4, RZ ;  /* 0x00000004190d7819 */ /* 0x000fe200000006ff */
[----:B------:R-:W-:-:S03]  /*0360*/  IMAD.MOV.U32 R23, RZ, RZ, RZ ;  /* 0x000000ffff177224 */ /* 0x000fc600078e00ff */
[----:B------:R-:W-:-:S03]  /*0370*/  IADD3 R20, P1, PT, R13, R16, RZ ;  /* 0x000000100d147210 */ /* 0x000fc60007f3e0ff */
[----:B------:R-:W0:Y:S01]  /*0380*/  LDC R21, c[0x0][0x3a0] ;  /* 0x0000e800ff157b82 */ /* 0x000e220000000800 */
[----:B------:R-:W-:Y:S02]  /*0390*/  LEA.HI.X.SX32 R13, R16, RZ, 0x1, P1 ;  /* 0x000000ff100d7211 */ /* 0x000fe400008f0eff */
[----:B---3--:R-:W-:-:S04]  /*03a0*/  LEA R15, P1, R20, UR8, 0x1 ;  /* 0x00000008140f7c11 */ /* 0x008fc8000f8208ff */
[----:B------:R-:W-:Y:S02]  /*03b0*/  LEA.HI.X R20, R20, UR9, R13, 0x1, P1 ;  /* 0x0000000914147c11 */ /* 0x000fe400088f0c0d */
[----:B-----5:R-:W-:Y:S02]  /*03c0*/  SHF.R.U32.HI R12, RZ, 0x1, R27 ;  /* 0x00000001ff0c7819 */ /* 0x020fe4000001161b */
[----:B----4-:R-:W-:Y:S02]  /*03d0*/  SHF.R.U32.HI R29, RZ, 0x2, R22 ;  /* 0x00000002ff1d7819 */ /* 0x010fe40000011616 */
[----:B------:R-:W-:-:S05]  /*03e0*/  LOP3.LUT R22, R22, 0x3, RZ, 0xc0, !PT ;  /* 0x0000000316167812 */ /* 0x000fca00078ec0ff */
[----:B------:R-:W-:-:S03]  /*03f0*/  IMAD.WIDE.U32 R12, R29, R12, R22 ;  /* 0x0000000c1d0c7225 */ /* 0x000fc600078e0016 */
[----:B------:R-:W-:-:S04]  /*0400*/  LEA R14, P1, R12, R15, 0x2 ;  /* 0x0000000f0c0e7211 */ /* 0x000fc800078210ff */
[----:B------:R-:W-:Y:S02]  /*0410*/  LEA.HI.X R15, R12, R20, R13, 0x2, P1 ;  /* 0x000000140c0f7211 */ /* 0x000fe400008f140d */
[----:B0-----:R-:W-:Y:S01]  /*0420*/  SHF.R.U32.HI R12, RZ, 0x1, R21 ;  /* 0x00000001ff0c7819 */ /* 0x001fe20000011615 */
[----:B------:R-:W-:-:S04]  /*0430*/  IMAD.WIDE.U32 R26, R27, 0x10, R14 ;  /* 0x000000101b1a7825 */ /* 0x000fc800078e000e */
[----:B------:R-:W-:Y:S02]  /*0440*/  IMAD.WIDE.U32 R12, R29, R12, R22 ;  /* 0x0000000c1d0c7225 */ /* 0x000fe400078e0016 */
[----:B------:R-:W0:Y:S02]  /*0450*/  LDC.64 R22, c[0x0][0x388] ;  /* 0x0000e200ff167b82 */ /* 0x000e240000000a00 */
[----:B0-----:R-:W-:-:S03]  /*0460*/  IMAD.WIDE.U32 R22, R0, 0x2, R22 ;  /* 0x0000000200167825 */ /* 0x001fc600078e0016 */
[----:B------:R-:W-:-:S04]  /*0470*/  LEA R28, P1, R12, R22, 0x2 ;  /* 0x000000160c1c7211 */ /* 0x000fc800078210ff */
[----:B------:R-:W-:Y:S02]  /*0480*/  LEA.HI.X R29, R12, R23, R13, 0x2, P1 ;  /* 0x000000170c1d7211 */ /* 0x000fe400008f140d */
[----:B-1----:R-:W3:Y:S04]  /*0490*/  LDG.E R12, desc[UR6][R14.64] ;  /* 0x000000060e0c7981 */ /* 0x002ee8000c1e1900 */
[----:B------:R-:W4:Y:S04]  /*04a0*/  LDG.E R13, desc[UR6][R14.64+0x10] ;  /* 0x000010060e0d7981 */ /* 0x000f28000c1e1900 */
[----:B------:R-:W5:Y:S04]  /*04b0*/  LDG.E R20, desc[UR6][R28.64] ;  /* 0x000000061c147981 */ /* 0x000f68000c1e1900 */
[----:B------:R-:W2:Y:S04]  /*04c0*/  LDG.E R14, desc[UR6][R26.64] ;  /* 0x000000061a0e7981 */ /* 0x000ea8000c1e1900 */
[----:B------:R0:W5:Y:S02]  /*04d0*/  LDG.E R15, desc[UR6][R26.64+0x10] ;  /* 0x000010061a0f7981 */ /* 0x000164000c1e1900 */
[----:B0-----:R-:W-:-:S02]  /*04e0*/  IMAD.WIDE.U32 R26, R21, 0x10, R28 ;  /* 0x00000010151a7825 */ /* 0x001fc400078e001c */
[----:B------:R-:W5:Y:S04]  /*04f0*/  LDG.E R21, desc[UR6][R28.64+0x10] ;  /* 0x000010061c157981 */ /* 0x000f68000c1e1900 */
[----:B------:R-:W5:Y:S04]  /*0500*/  LDG.E R22, desc[UR6][R26.64] ;  /* 0x000000061a167981 */ /* 0x000f68000c1e1900 */
[----:B------:R-:W5:Y:S01]  /*0510*/  LDG.E R23, desc[UR6][R26.64+0x10] ;  /* 0x000010061a177981 */ /* 0x000f62000c1e1900 */
[----:B------:R-:W-:Y:S05]  /*0520*/  WARPSYNC.ALL ;  /* 0x0000000000007948 */ /* 0x000fea0003800000 */
[----:B---3--:R-:W-:Y:S04]  /*0530*/  MOVM.16.MT88 R12, R12 ;  /* 0x000000000c0c723a */ /* 0x008fe80000000000 */
[----:B----4-:R-:W-:Y:S04]  /*0540*/  MOVM.16.MT88 R13, R13 ;  /* 0x000000000d0d723a */ /* 0x010fe80000000000 */
[----:B--2---:R-:W-:Y:S04]  /*0550*/  MOVM.16.MT88 R14, R14 ;  /* 0x000000000e0e723a */ /* 0x004fe80000000000 */
[----:B-----5:R-:W0:Y:S02]  /*0560*/  MOVM.16.MT88 R15, R15 ;  /* 0x000000000f0f723a */ /* 0x020e240000000000 */
[C---:B0-----:R-:W-:Y:S08]  /*0570*/  HMMA.16816.F32 R4, R12.reuse, R20, R4 ;  /* 0x000000140c04723c */ /* 0x041ff00000001804 */
[----:B------:R-:W-:-:S15]  /*0580*/  HMMA.16816.F32 R8, R12, R22, R8 ;  /* 0x000000160c08723c */ /* 0x000fde0000001808 */
[----:B------:R-:W-:-:S05]  /*0590*/  NOP ;  /* 0x0000000000007918 */ /* 0x000fca0000000000 */
.L_x_3:
[----:B------:R-:W4:Y:S02]  /*05a0*/  LDC.64 R22, c[0x0][0x388] ;  /* 0x0000e200ff167b82 */ /* 0x000f240000000a00 */
[----:B----4-:R-:W-:Y:S01]  /*05b0*/  IMAD.WIDE.U32 R22, R0, 0x2, R22 ;  /* 0x0000000200167825 */ /* 0x010fe200078e0016 */
[----:B------:R-:W-:Y:S06]  /*05c0*/  @!P0 BRA `(.L_x_4) ;  /* 0x0000000000948947 */ /* 0x000fec0003800000 */
[----:B------:R-:W4:Y:S01]  /*05d0*/  S2R R20, SR_LANEID ;  /* 0x0000000000147919 */ /* 0x000f220000000000 */
[----:B------:R-:W5:Y:S01]  /*05e0*/  LDC R29, c[0x0][0x398] ;  /* 0x0000e600ff1d7b82 */ /* 0x000f620000000800 */
[----:B------:R-:W-:Y:S02]  /*05f0*/  IMAD.SHL.U32 R12, R25, 0x10, RZ ;  /* 0x00000010190c7824 */ /* 0x000fe400078e00ff */
[----:B------:R-:W-:-:S03]  /*0600*/  IMAD.MOV.U32 R21, RZ, RZ, RZ ;  /* 0x000000ffff157224 */ /* 0x000fc600078e00ff */
[----:B------:R-:W-:-:S04]  /*0610*/  IADD3 R27, P1, PT, R12, R3, RZ ;  /* 0x000000030c1b7210 */ /* 0x000fc80007f3e0ff */
        /* <DEDUP_REMOVED lines=9> */
[----:B------:R-:W3:Y:S01]  /*06b0*/  LDC R27, c[0x0][0x3a0] ;  /* 0x0000e800ff1b7b82 */ /* 0x000ee20000000800 */
[----:B------:R-:W-:Y:S02]  /*06c0*/  IMAD.WIDE.U32 R28, R29, 0x10, R14 ;  /* 0x000000101d1c7825 */ /* 0x000fe400078e000e */
[----:B-1----:R-:W4:Y:S01]  /*06d0*/  LDG.E R12, desc[UR6][R14.64] ;  /* 0x000000060e0c7981 */ /* 0x002f22000c1e1900 */
[----:B---3--:R-:W-:-:S05]  /*06e0*/  SHF.R.U32.HI R13, RZ, 0x1, R27 ;  /* 0x00000001ff0d7819 */ /* 0x008fca000001161b */
[----:B------:R-:W-:Y:S02]  /*06f0*/  IMAD.WIDE.U32 R20, R26, R13, R20 ;  /* 0x0000000d1a147225 */ /* 0x000fe400078e0014 */
[----:B------:R-:W3:Y:S04]  /*0700*/  LDG.E R13, desc[UR6][R14.64+0x10] ;  /* 0x000010060e0d7981 */ /* 0x000ee8000c1e1900 */
[----:B------:R-:W5:Y:S04]  /*0710*/  LDG.E R14, desc[UR6][R28.64] ;  /* 0x000000061c0e7981 */ /* 0x000f68000c1e1900 */
[----:B------:R1:W2:Y:S02]  /*0720*/  LDG.E R15, desc[UR6][R28.64+0x10] ;  /* 0x000010061c0f7981 */ /* 0x0002a4000c1e1900 */
[----:B-1----:R-:W-:-:S04]  /*0730*/  LEA R28, P1, R20, R22, 0x2 ;  /* 0x00000016141c7211 */ /* 0x002fc800078210ff */
[----:B------:R-:W-:-:S05]  /*0740*/  LEA.HI.X R29, R20, R23, R21, 0x2, P1 ;  /* 0x00000017141d7211 */ /* 0x000fca00008f1415 */
[----:B------:R-:W2:Y:S04]  /*0750*/  LDG.E R20, desc[UR6][R28.64+0x20] ;  /* 0x000020061c147981 */ /* 0x000ea8000c1e1900 */
[----:B------:R-:W2:Y:S01]  /*0760*/  LDG.E R21, desc[UR6][R28.64+0x30] ;  /* 0x000030061c157981 */ /* 0x000ea2000c1e1900 */
[----:B------:R-:W-:Y:S05]  /*0770*/  WARPSYNC.ALL ;  /* 0x0000000000007948 */ /* 0x000fea0003800000 */
[----:B------:R-:W-:Y:S01]  /*0780*/  IMAD.WIDE.U32 R26, R27, 0x10, R28 ;  /* 0x000000101b1a7825 */ /* 0x000fe200078e001c */
[----:B----4-:R-:W-:Y:S04]  /*0790*/  MOVM.16.MT88 R12, R12 ;  /* 0x000000000c0c723a */ /* 0x010fe80000000000 */
[----:B---3--:R-:W-:Y:S04]  /*07a0*/  MOVM.16.MT88 R13, R13 ;  /* 0x000000000d0d723a */ /* 0x008fe80000000000 */
[----:B-----5:R-:W-:Y:S04]  /*07b0*/  MOVM.16.MT88 R14, R14 ;  /* 0x000000000e0e723a */ /* 0x020fe80000000000 */
[----:B--2---:R-:W1:Y:S02]  /*07c0*/  MOVM.16.MT88 R15, R15 ;  /* 0x000000000f0f723a */ /* 0x004e640000000000 */
[C---:B-1----:R-:W-:Y:S02]  /*07d0*/  HMMA.16816.F32 R4, R12.reuse, R20, R4 ;  /* 0x000000140c04723c */ /* 0x042fe40000001804 */
[----:B------:R-:W2:Y:S04]  /*07e0*/  LDG.E R20, desc[UR6][R26.64+0x20] ;  /* 0x000020061a147981 */ /* 0x000ea8000c1e1900 */
[----:B------:R-:W2:Y:S02]  /*07f0*/  LDG.E R21, desc[UR6][R26.64+0x30] ;  /* 0x000030061a157981 */ /* 0x000ea4000c1e1900 */
[----:B--2---:R-:W-:-:S15]  /*0800*/  HMMA.16816.F32 R8, R12, R20, R8 ;  /* 0x000000140c08723c */ /* 0x004fde0000001808 */
[----:B------:R-:W-:-:S05]  /*0810*/  NOP ;  /* 0x0000000000007918 */ /* 0x000fca0000000000 */
.L_x_4:
[----:B------:R-:W-:Y:S05]  /*0820*/  @!P0 BRA `(.L_x_5) ;  /* 0x0000000000948947 */ /* 0x000fea0003800000 */
        /* <DEDUP_REMOVED lines=37> */
.L_x_5:
[----:B------:R-:W-:Y:S05]  /*0a80*/  @!P0 BRA `(.L_x_6) ;  /* 0x0000000000948947 */ /* 0x000fea0003800000 */
[----:B------:R-:W4:Y:S01]  /*0a90*/  S2R R20, SR_LANEID ;  /* 0x0000000000147919 */ /* 0x000f220000000000 */
[----:B------:R-:W5:Y:S01]  /*0aa0*/  LDC R29, c[0x0][0x398] ;  /* 0x0000e600ff1d7b82 */ /* 0x000f620000000800 */
[----:B------:R-:W-:-:S07]  /*0ab0*/  IMAD.MOV.U32 R21, RZ, RZ, RZ ;  /* 0x000000ffff157224 */ /* 0x000fce00078e00ff */
[----:B------:R-:W0:Y:S01]  /*0ac0*/  LDC R15, c[0x0][0x3a0] ;  /* 0x0000e800ff0f7b82 */ /* 0x000e220000000800 */
[----:B-----5:R-:W-:Y:S02]  /*0ad0*/  SHF.R.U32.HI R12, RZ, 0x1, R29 ;  /* 0x00000001ff0c7819 */ /* 0x020fe4000001161d */
[----:B----4-:R-:W-:Y:S02]  /*0ae0*/  SHF.R.U32.HI R27, RZ, 0x2, R20 ;  /* 0x00000002ff1b7819 */ /* 0x010fe40000011614 */
[----:B------:R-:W-:Y:S02]  /*0af0*/  LOP3.LUT R20, R20, 0x3, RZ, 0xc0, !PT ;  /* 0x0000000314147812 */ /* 0x000fe400078ec0ff */
[----:B0-----:R-:W-:-:S03]  /*0b00*/  SHF.R.U32.HI R14, RZ, 0x1, R15 ;  /* 0x00000001ff0e7819 */ /* 0x001fc6000001160f */
[----:B------:R-:W-:-:S04]  /*0b10*/  IMAD.WIDE.U32 R12, R27, R12, R20 ;  /* 0x0000000c1b0c7225 */ /* 0x000fc800078e0014 */
[----:B------:R-:W-:-:S03]  /*0b20*/  IMAD.WIDE.U32 R20, R27, R14, R20 ;  /* 0x0000000e1b147225 */ /* 0x000fc600078e0014 */
[----:B------:R-:W-:-:S04]  /*0b30*/  LEA R22, P1, R20, R22, 0x2 ;  /* 0x0000001614167211 */ /* 0x000fc800078210ff */
[----:B------:R-:W-:Y:S01]  /*0b40*/  LEA.HI.X R23, R20, R23, R21, 0x2, P1 ;  /* 0x0000001714177211 */ /* 0x000fe200008f1415 */
[----:B------:R-:W-:-:S04]  /*0b50*/  IMAD.SHL.U32 R21, R25, 0x10, RZ ;  /* 0x0000001019157824 */ /* 0x000fc800078e00ff */
[----:B-1----:R-:W4:Y:S01]  /*0b60*/  LDG.E R20, desc[UR6][R22.64+0x60] ;  /* 0x0000600616147981 */ /* 0x002f22000c1e1900 */
[----:B------:R-:W-:-:S04]  /*0b70*/  IADD3 R21, P1, PT, R21, R18, RZ ;  /* 0x0000001215157210 */ /* 0x000fc80007f3e0ff */
[----:B------:R-:W-:Y:S02]  /*0b80*/  LEA.HI.X.SX32 R14, R18, RZ, 0x1, P1 ;  /* 0x000000ff120e7211 */ /* 0x000fe400008f0eff */
[----:B---3--:R-:W-:-:S04]  /*0b90*/  LEA R27, P1, R21, UR8, 0x1 ;  /* 0x00000008151b7c11 */ /* 0x008fc8000f8208ff */
[----:B------:R-:W-:Y:S02]  /*0ba0*/  LEA.HI.X R21, R21, UR9, R14, 0x1, P1 ;  /* 0x0000000915157c11 */ /* 0x000fe400088f0c0e */
[----:B------:R-:W-:-:S04]  /*0bb0*/  LEA R26, P1, R12, R27, 0x2 ;  /* 0x0000001b0c1a7211 */ /* 0x000fc800078210ff */
[----:B------:R-:W-:Y:S02]  /*0bc0*/  LEA.HI.X R27, R12, R21, R13, 0x2, P1 ;  /* 0x000000150c1b7211 */ /* 0x000fe400008f140d */
[----:B------:R-:W4:Y:S01]  /*0bd0*/  LDG.E R21, desc[UR6][R22.64+0x70] ;  /* 0x0000700616157981 */ /* 0x000f22000c1e1900 */
[----:B------:R-:W-:-:S03]  /*0be0*/  IMAD.WIDE.U32 R28, R29, 0x10, R26 ;  /* 0x000000101d1c7825 */ /* 0x000fc600078e001a */
[----:B------:R-:W3:Y:S04]  /*0bf0*/  LDG.E R12, desc[UR6][R26.64] ;  /* 0x000000061a0c7981 */ /* 0x000ee8000c1e1900 */
[----:B------:R0:W5:Y:S04]  /*0c00*/  LDG.E R13, desc[UR6][R26.64+0x10] ;  /* 0x000010061a0d7981 */ /* 0x000168000c1e1900 */
[----:B------:R-:W2:Y:S01]  /*0c10*/  LDG.E R14, desc[UR6][R28.64] ;  /* 0x000000061c0e7981 */ /* 0x000ea2000c1e1900 */
[----:B0-----:R-:W-:-:S03]  /*0c20*/  IMAD.WIDE.U32 R26, R15, 0x10, R22 ;  /* 0x000000100f1a7825 */ /* 0x001fc600078e0016 */
[----:B------:R-:W4:Y:S04]  /*0c30*/  LDG.E R15, desc[UR6][R28.64+0x10] ;  /* 0x000010061c0f7981 */ /* 0x000f28000c1e1900 */
[----:B------:R-:W4:Y:S04]  /*0c40*/  LDG.E R22, desc[UR6][R26.64+0x60] ;  /* 0x000060061a167981 */ /* 0x000f28000c1e1900 */
[----:B------:R-:W4:Y:S01]  /*0c50*/  LDG.E R23, desc[UR6][R26.64+0x70] ;  /* 0x000070061a177981 */ /* 0x000f22000c1e1900 */
[----:B------:R-:W-:Y:S05]  /*0c60*/  WARPSYNC.ALL ;  /* 0x0000000000007948 */ /* 0x000fea0003800000 */
[----:B---3--:R-:W-:Y:S04]  /*0c70*/  MOVM.16.MT88 R12, R12 ;  /* 0x000000000c0c723a */ /* 0x008fe80000000000 */
[----:B-----5:R-:W-:Y:S04]  /*0c80*/  MOVM.16.MT88 R13, R13 ;  /* 0x000000000d0d723a */ /* 0x020fe80000000000 */
[----:B--2---:R-:W-:Y:S04]  /*0c90*/  MOVM.16.MT88 R14, R14 ;  /* 0x000000000e0e723a */ /* 0x004fe80000000000 */
[----:B----4-:R-:W0:Y:S02]  /*0ca0*/  MOVM.16.MT88 R15, R15 ;  /* 0x000000000f0f723a */ /* 0x010e240000000000 */
[C---:B0-----:R-:W-:Y:S08]  /*0cb0*/  HMMA.16816.F32 R4, R12.reuse, R20, R4 ;  /* 0x000000140c04723c */ /* 0x041ff00000001804 */
[----:B------:R-:W-:-:S15]  /*0cc0*/  HMMA.16816.F32 R8, R12, R22, R8 ;  /* 0x000000160c08723c */ /* 0x000fde0000001808 */
[----:B------:R-:W-:-:S05]  /*0cd0*/  NOP ;  /* 0x0000000000007918 */ /* 0x000fca0000000000 */
.L_x_6:
[----:B------:R-:W-:Y:S01]  /*0ce0*/  IADD3 R17, PT, PT, R17, 0x4, RZ ;  /* 0x0000000411117810 */ /* 0x000fe20007ffe0ff */
[----:B0-----:R-:W-:Y:S02]  /*0cf0*/  IMAD.U32 R13, RZ, RZ, UR12 ;  /* 0x0000000cff0d7e24 */ /* 0x001fe4000f8e00ff */
[----:B------:R-:W-:Y:S01]  /*0d00*/  VIADD R19, R19, 0x40 ;  /* 0x0000004013137836 */ /* 0x000fe20000000000 */
[----:B------:R-:W-:Y:S01]  /*0d10*/  ISETP.NE.AND P1, PT, R17, RZ, PT ;  /* 0x000000ff1100720c */ /* 0x000fe20003f25270 */
[----:B------:R-:W-:Y:S02]  /*0d20*/  VIADD R0, R0, 0x40 ;  /* 0x0000004000007836 */ /* 0x000fe40000000000 */
[C---:B------:R-:W-:Y:S02]  /*0d30*/  IMAD R18, R13.reuse, 0x40, R18 ;  /* 0x000000400d127824 */ /* 0x040fe400078e0212 */
[C---:B------:R-:W-:Y:S02]  /*0d40*/  IMAD R2, R13.reuse, 0x40, R2 ;  /* 0x000000400d027824 */ /* 0x040fe400078e0202 */
[----:B------:R-:W-:-:S02]  /*0d50*/  IMAD R3, R13, 0x40, R3 ;  /* 0x000000400d037824 */ /* 0x000fc400078e0203 */
[----:B------:R-:W-:-:S04]  /*0d60*/  IMAD R16, R13, 0x40, R16 ;  /* 0x000000400d107824 */ /* 0x000fc800078e0210 */
[----:B------:R-:W-:Y:S05]  /*0d70*/  @P1 BRA `(.L_x_7) ;  /* 0xfffffff400681947 */ /* 0x000fea000383ffff */
[----:B-123--:R-:W-:Y:S05]  /*0d80*/  BSYNC.RECONVERGENT B0 ;  /* 0x0000000000007941 */ /* 0x00efea0003800200 */
.L_x_2:
[----:B------:R-:W0:Y:S01]  /*0d90*/  LDCU UR5, c[0x0][0x3a0] ;  /* 0x00007400ff0577ac */ /* 0x000e220008000800 */
[----:B------:R-:W-:Y:S01]  /*0da0*/  BSSY.RECONVERGENT B0, `(.L_x_1) ;  /* 0x000003a000007945 */ /* 0x000fe20003800200 */
[----:B0-----:R-:W-:-:S04]  /*0db0*/  UIADD3 UR4, UPT, UPT, UR5, -0x1, URZ ;  /* 0xffffffff05047890 */ /* 0x001fc8000fffe0ff */
[----:B------:R-:W-:-:S04]  /*0dc0*/  ULEA.HI UR4, UR4, 0x1, URZ, 0x1c ;  /* 0x0000000104047891 */ /* 0x000fc8000f8fe0ff */
[----:B------:R-:W-:-:S04]  /*0dd0*/  ULOP3.LUT UR4, UR4, 0x3, URZ, 0xc0, !UPT ;  /* 0x0000000304047892 */ /* 0x000fc8000f8ec0ff */
[----:B------:R-:W-:-:S09]  /*0de0*/  UISETP.NE.AND UP0, UPT, UR4, URZ, UPT ;  /* 0x000000ff0400728c */ /* 0x000fd2000bf05270 */
[----:B------:R-:W-:Y:S05]  /*0df0*/  BRA.U !UP0, `(.L_x_8) ;  /* 0x0000000108d07547 */ /* 0x000fea000b800000 */
[----:B------:R-:W-:Y:S01]  /*0e00*/  SHF.L.U32 R0, R24, 0x4, RZ ;  /* 0x0000000418007819 */ /* 0x000fe200000006ff */
[----:B------:R-:W-:Y:S01]  /*0e10*/  UIADD3 UR4, UPT, UPT, -UR4, URZ, URZ ;  /* 0x000000ff04047290 */ /* 0x000fe2000fffe1ff */
[----:B------:R-:W-:-:S03]  /*0e20*/  IMAD R2, R19, R13, RZ ;  /* 0x0000000d13027224 */ /* 0x000fc600078e02ff */
[----:B------:R-:W-:Y:S02]  /*0e30*/  IMAD R12, R0, UR5, RZ ;  /* 0x00000005000c7c24 */ /* 0x000fe4000f8e02ff */
[----:B------:R-:W-:Y:S02]  /*0e40*/  IMAD.U32 R0, RZ, RZ, UR4 ;  /* 0x00000004ff007e24 */ /* 0x000fe4000f8e00ff */
[----:B------:R-:W-:-:S07]  /*0e50*/  IMAD.IADD R19, R12, 0x1, R19 ;  /* 0x000000010c137824 */ /* 0x000fce00078e0213 */
.L_x_10:
[----:B------:R-:W-:Y:S05]  /*0e60*/  @!P0 BRA `(.L_x_9) ;  /* 0x00000000009c8947 */ /* 0x000fea0003800000 */
[----:B------:R-:W0:Y:S01]  /*0e70*/  S2R R16, SR_LANEID ;  /* 0x0000000000107919 */ /* 0x000e220000000000 */
[----:B------:R-:W3:Y:S01]  /*0e80*/  LDC R29, c[0x0][0x398] ;  /* 0x0000e600ff1d7b82 */ /* 0x000ee20000000800 */
[----:B------:R-:W-:Y:S02]  /*0e90*/  IMAD.SHL.U32 R27, R25, 0x10, RZ ;  /* 0x00000010191b7824 */ /* 0x000fe400078e00ff */
[----:B------:R-:W-:-:S03]  /*0ea0*/  IMAD.MOV.U32 R17, RZ, RZ, RZ ;  /* 0x000000ffff117224 */ /* 0x000fc600078e00ff */
[----:B------:R-:W-:Y:S02]  /*0eb0*/  IADD3 R27, P1, PT, R27, R2, RZ ;  /* 0x000000021b1b7210 */ /* 0x000fe40007f3e0ff */
[----:B------:R-:W4:Y:S02]  /*0ec0*/  LDC R23, c[0x0][0x3a0] ;  /* 0x0000e800ff177b82 */ /* 0x000f240000000800 */
[----:B------:R-:W-:Y:S02]  /*0ed0*/  LEA.HI.X.SX32 R14, R2, RZ, 0x1, P1 ;  /* 0x000000ff020e7211 */ /* 0x000fe400008f0eff */
[----:B--2---:R-:W-:-:S04]  /*0ee0*/  LEA R15, P1, R27, UR10, 0x1 ;  /* 0x0000000a1b0f7c11 */ /* 0x004fc8000f8208ff */
[----:B------:R-:W2:Y:S01]  /*0ef0*/  LDC.64 R20, c[0x0][0x388] ;  /* 0x0000e200ff147b82 */ /* 0x000ea20000000a00 */
[----:B------:R-:W-:Y:S02]  /*0f00*/  LEA.HI.X R27, R27, UR11, R14, 0x1, P1 ;  /* 0x0000000b1b1b7c11 */ /* 0x000fe400088f0c0e */
[----:B---3--:R-:W-:Y:S02]  /*0f10*/  SHF.R.U32.HI R12, RZ, 0x1, R29 ;  /* 0x00000001ff0c7819 */ /* 0x008fe4000001161d */
[----:B0-----:R-:W-:Y:S02]  /*0f20*/  SHF.R.U32.HI R3, RZ, 0x2, R16 ;  /* 0x00000002ff037819 */ /* 0x001fe40000011610 */
[----:B------:R-:W-:-:S05]  /*0f30*/  LOP3.LUT R16, R16, 0x3, RZ, 0xc0, !PT ;  /* 0x0000000310107812 */ /* 0x000fca00078ec0ff */
[----:B------:R-:W-:-:S03]  /*0f40*/  IMAD.WIDE.U32 R12, R3, R12, R16 ;  /* 0x0000000c030c7225 */ /* 0x000fc600078e0010 */
[----:B------:R-:W-:-:S04]  /*0f50*/  LEA R14, P1, R12, R15, 0x2 ;  /* 0x0000000f0c0e7211 */ /* 0x000fc800078210ff */
[----:B------:R-:W-:-:S03]  /*0f60*/  LEA.HI.X R15, R12, R27, R13, 0x2, P1 ;  /* 0x0000001b0c0f7211 */ /* 0x000fc600008f140d */
[----:B------:R-:W-:Y:S02]  /*0f70*/  IMAD.WIDE.U32 R28, R29, 0x10, R14 ;  /* 0x000000101d1c7825 */ /* 0x000fe400078e000e */
[----:B-1----:R-:W3:Y:S01]  /*0f80*/  LDG.E R12, desc[UR6][R14.64] ;  /* 0x000000060e0c7981 */ /* 0x002ee2000c1e1900 */
[----:B----4-:R-:W-:-:S03]  /*0f90*/  SHF.R.U32.HI R18, RZ, 0x1, R23 ;  /* 0x00000001ff127819 */ /* 0x010fc60000011617 */
[----:B------:R-:W4:Y:S01]  /*0fa0*/  LDG.E R13, desc[UR6][R14.64+0x10] ;  /* 0x000010060e0d7981 */ /* 0x000f22000c1e1900 */
[----:B--2---:R-:W-:-:S04]  /*0fb0*/  IMAD.WIDE.U32 R20, R19, 0x2, R20 ;  /* 0x0000000213147825 */ /* 0x004fc800078e0014 */
[----:B------:R-:W-:Y:S01]  /*0fc0*/  IMAD.WIDE.U32 R16, R3, R18, R16 ;  /* 0x0000001203107225 */ /* 0x000fe200078e0010 */
[----:B------:R-:W2:Y:S04]  /*0fd0*/  LDG.E R14, desc[UR6][R28.64] ;  /* 0x000000061c0e7981 */ /* 0x000ea8000c1e1900 */
[----:B------:R-:W5:Y:S01]  /*0fe0*/  LDG.E R15, desc[UR6][R28.64+0x10] ;  /* 0x000010061c0f7981 */ /* 0x000f62000c1e1900 */
[----:B------:R-:W-:-:S04]  /*0ff0*/  LEA R26, P1, R16, R20, 0x2 ;  /* 0x00000014101a7211 */ /* 0x000fc800078210ff */
[----:B------:R-:W-:-:S03]  /*1000*/  LEA.HI.X R27, R16, R21, R17, 0x2, P1 ;  /* 0x00000015101b7211 */ /* 0x000fc600008f1411 */
[----:B------:R-:W-:Y:S02]  /*1010*/  IMAD.WIDE.U32 R22, R23, 0x10, R26 ;  /* 0x0000001017167825 */ /* 0x000fe400078e001a */
[----:B------:R-:W5:Y:S04]  /*1020*/  LDG.E R16, desc[UR6][R26.64] ;  /* 0x000000061a107981 */ /* 0x000f68000c1e1900 */
        /* <DEDUP_REMOVED lines=11> */
.L_x_9:
[----:B------:R-:W0:Y:S01]  /*10e0*/  LDC R3, c[0x0][0x398] ;  /* 0x0000e600ff037b82 */ /* 0x000e220000000800 */
[----:B------:R-:W-:Y:S02]  /*10f0*/  VIADD R0, R0, 0x1 ;  /* 0x0000000100007836 */ /* 0x000fe40000000000 */
[----:B------:R-:W-:-:S03]  /*1100*/  VIADD R19, R19, 0x10 ;  /* 0x0000001013137836 */ /* 0x000fc60000000000 */
[----:B------:R-:W-:Y:S01]  /*1110*/  ISETP.NE.AND P1, PT, R0, RZ, PT ;  /* 0x000000ff0000720c */ /* 0x000fe20003f25270 */
[----:B0-----:R-:W-:-:S12]  /*1120*/  IMAD R2, R3, 0x10, R2 ;  /* 0x0000001003027824 */ /* 0x001fd800078e0202 */
[----:B------:R-:W-:Y:S05]  /*1130*/  @P1 BRA `(.L_x_10) ;  /* 0xfffffffc00481947 */ /* 0x000fea000383ffff */
.L_x_8:
[----:B-12---:R-:W-:Y:S05]  /*1140*/  BSYNC.RECONVERGENT B0 ;  /* 0x0000000000007941 */ /* 0x006fea0003800200 */
.L_x_1:
[----:B------:R-:W0:Y:S01]  /*1150*/  LDC.64 R16, c[0x0][0x398] ;  /* 0x0000e600ff107b82 */ /* 0x000e220000000a00 */
[----:B------:R-:W-:Y:S01]  /*1160*/  SHF.L.U32 R24, R24, 0x4, RZ ;  /* 0x0000000418187819 */ /* 0x000fe200000006ff */
[----:B------:R-:W-:-:S03]  /*1170*/  IMAD.SHL.U32 R25, R25, 0x10, RZ ;  /* 0x0000001019197824 */ /* 0x000fc600078e00ff */
[----:B0-----:R-:W-:-:S04]  /*1180*/  ISETP.GE.AND P0, PT, R24, R17, PT ;  /* 0x000000111800720c */ /* 0x001fc80003f06270 */
[----:B------:R-:W-:-:S13]  /*1190*/  ISETP.GE.OR P0, PT, R25, R16, P0 ;  /* 0x000000101900720c */ /* 0x000fda0000706670 */
[----:B-1----:R-:W-:Y:S05]  /*11a0*/  @P0 EXIT ;  /* 0x000000000000094d */ /* 0x002fea0003800000 */
[----:B------:R-:W0:Y:S01]  /*11b0*/  S2R R2, SR_LANEID ;  /* 0x0000000000027919 */ /* 0x000e220000000000 */
[----:B------:R-:W1:Y:S01]  /*11c0*/  LDCU.64 UR4, c[0x0][0x390] ;  /* 0x00007200ff0477ac */ /* 0x000e620008000a00 */
[----:B------:R-:W-:Y:S02]  /*11d0*/  IMAD R0, R24, R16, RZ ;  /* 0x0000001018007224 */ /* 0x000fe400078e02ff */
[----:B------:R-:W-:Y:S02]  /*11e0*/  IMAD.MOV.U32 R3, RZ, RZ, RZ ;  /* 0x000000ffff037224 */ /* 0x000fe400078e00ff */
[----:B------:R-:W-:Y:S01]  /*11f0*/  IMAD.WIDE.U32 R18, R16, 0x4, RZ ;  /* 0x0000000410127825 */ /* 0x000fe200078e00ff */
[----:B------:R-:W-:-:S05]  /*1200*/  IADD3 R0, P0, PT, R0, R25, RZ ;  /* 0x0000001900007210 */ /* 0x000fca0007f1e0ff */
[----:B------:R-:W-:Y:S01]  /*1210*/  IMAD.X R17, RZ, RZ, RZ, P0 ;  /* 0x000000ffff117224 */ /* 0x000fe200000e06ff */
[----:B-1----:R-:W-:Y:S01]  /*1220*/  LEA R15, P0, R0, UR4, 0x2 ;  /* 0x00000004000f7c11 */ /* 0x002fe2000f8010ff */
[----:B0-----:R-:W-:Y:S01]  /*1230*/  IMAD.SHL.U32 R13, R2, 0x2, RZ ;  /* 0x00000002020d7824 */ /* 0x001fe200078e00ff */
[----:B------:R-:W-:-:S04]  /*1240*/  SHF.R.U32.HI R2, RZ, 0x2, R2 ;  /* 0x00000002ff027819 */ /* 0x000fc80000011602 */
[----:B------:R-:W-:-:S05]  /*1250*/  LOP3.LUT R13, R13, 0x6, RZ, 0xe2, !PT ;  /* 0x000000060d0d7812 */ /* 0x000fca00078ee2ff */
[----:B------:R-:W-:Y:S01]  /*1260*/  IMAD.WIDE.U32 R2, R13, R16, R2 ;  /* 0x000000100d027225 */ /* 0x000fe200078e0002 */
[----:B------:R-:W-:Y:S02]  /*1270*/  LEA.HI.X R13, R0, UR5, R17, 0x2, P0 ;  /* 0x00000005000d7c11 */ /* 0x000fe400080f1411 */
[----:B------:R-:W-:-:S04]  /*1280*/  LEA R14, P0, R2, R15, 0x2 ;  /* 0x0000000f020e7211 */ /* 0x000fc800078010ff */
[----:B------:R-:W-:Y:S01]  /*1290*/  LEA.HI.X R15, R2, R13, R3, 0x2, P0 ;  /* 0x0000000d020f7211 */ /* 0x000fe200000f1403 */
[----:B------:R-:W-:Y:S01]  /*12a0*/  IMAD.WIDE.U32 R2, R16, 0x20, R18 ;  /* 0x0000002010027825 */ /* 0x000fe200078e0012 */
[----:B------:R-:W-:-:S03]  /*12b0*/  IADD3 R12, P0, PT, R18, R14, RZ ;  /* 0x0000000e120c7210 */ /* 0x000fc60007f1e0ff */
[----:B------:R-:W2:Y:S02]  /*12c0*/  LDG.E R18, desc[UR6][R14.64] ;  /* 0x000000060e127981 */ /* 0x000ea4000c1e1900 */
[--C-:B------:R-:W-:Y:S01]  /*12d0*/  IMAD.X R13, R19, 0x1, R15.reuse, P0 ;  /* 0x00000001130d7824 */ /* 0x100fe200000e060f */
[----:B------:R-:W-:Y:S01]  /*12e0*/  IADD3 R2, P0, PT, R2, R14, RZ ;  /* 0x0000000e02027210 */ /* 0x000fe20007f1e0ff */
[----:B------:R-:W-:Y:S01]  /*12f0*/  IMAD.WIDE.U32 R16, R16, 0x20, R14 ;  /* 0x0000002010107825 */ /* 0x000fe200078e000e */
[----:B------:R-:W3:Y:S03]  /*1300*/  LDG.E R0, desc[UR6][R14.64+0x20] ;  /* 0x000020060e007981 */ /* 0x000ee6000c1e1900 */
[----:B------:R-:W-:Y:S01]  /*1310*/  IMAD.X R3, R3, 0x1, R15, P0 ;  /* 0x0000000103037824 */ /* 0x000fe200000e060f */
[----:B------:R-:W4:Y:S04]  /*1320*/  LDG.E R29, desc[UR6][R12.64+0x20] ;  /* 0x000020060c1d7981 */ /* 0x000f28000c1e1900 */
[----:B------:R-:W5:Y:S04]  /*1330*/  LDG.E R19, desc[UR6][R12.64] ;  /* 0x000000060c137981 */ /* 0x000f68000c1e1900 */
[----:B------:R-:W3:Y:S04]  /*1340*/  LDG.E R27, desc[UR6][R16.64] ;  /* 0x00000006101b7981 */ /* 0x000ee8000c1e1900 */
[----:B------:R-:W3:Y:S04]  /*1350*/  LDG.E R25, desc[UR6][R2.64] ;  /* 0x0000000602197981 */ /* 0x000ee8000c1e1900 */
[----:B------:R-:W3:Y:S04]  /*1360*/  LDG.E R23, desc[UR6][R16.64+0x20] ;  /* 0x0000200610177981 */ /* 0x000ee8000c1e1900 */
[----:B------:R-:W3:Y:S01]  /*1370*/  LDG.E R21, desc[UR6][R2.64+0x20] ;  /* 0x0000200602157981 */ /* 0x000ee2000c1e1900 */
[----:B------:R-:W-:Y:S05]  /*1380*/  WARPSYNC.ALL ;  /* 0x0000000000007948 */ /* 0x000fea0003800000 */
[----:B------:R-:W2:Y:S01]  /*1390*/  LDCU UR4, c[0x0][0x3a8] ;  /* 0x00007500ff0477ac */ /* 0x000ea20008000800 */
[----:B------:R-:W0:Y:S01]  /*13a0*/  LDCU UR5, c[0x0][0x3a4] ;  /* 0x00007480ff0577ac */ /* 0x000e220008000800 */
[----:B--2---:R-:W-:-:S04]  /*13b0*/  FMUL R18, R18, UR4 ;  /* 0x0000000412127c20 */ /* 0x004fc80008400000 */
[----:B0-----:R-:W-:Y:S01]  /*13c0*/  FFMA R4, R4, UR5, R18 ;  /* 0x0000000504047c23 */ /* 0x001fe20008000012 */
[----:B----4-:R-:W-:-:S04]  /*13d0*/  FMUL R18, R29, UR4 ;  /* 0x000000041d127c20 */ /* 0x010fc80008400000 */
[----:B------:R-:W-:Y:S01]  /*13e0*/  STG.E desc[UR6][R14.64], R4 ;  /* 0x000000040e007986 */ /* 0x000fe2000c101906 */
[----:B-----5:R-:W-:-:S03]  /*13f0*/  FMUL R20, R19, UR4 ;  /* 0x0000000413147c20 */ /* 0x020fc60008400000 */
[----:B------:R-:W-:Y:S01]  /*1400*/  STG.E desc[UR6][R12.64], R19 ;  /* 0x000000130c007986 */ /* 0x000fe2000c101906 */
[----:B------:R-:W-:-:S03]  /*1410*/  FFMA R7, R7, UR5, R18 ;  /* 0x0000000507077c23 */ /* 0x000fc60008000012 */
[----:B---3--:R-:W-:Y:S01]  /*1420*/  STG.E desc[UR6][R14.64+0x20], R0 ;  /* 0x000020000e007986 */ /* 0x008fe2000c101906 */
[----:B------:R-:W-:Y:S01]  /*1430*/  FFMA R5, R5, UR5, R20 ;  /* 0x0000000505057c23 */ /* 0x000fe20008000014 */
[----:B------:R-:W-:Y:S02]  /*1440*/  FMUL R18, R25, UR4 ;  /* 0x0000000419127c20 */ /* 0x000fe40008400000 */
[----:B------:R-:W-:Y:S04]  /*1450*/  STG.E desc[UR6][R12.64+0x20], R29 ;  /* 0x0000201d0c007986 */ /* 0x000fe8000c101906 */
[----:B------:R-:W-:Y:S01]  /*1460*/  STG.E desc[UR6][R16.64], R27 ;  /* 0x0000001b10007986 */ /* 0x000fe2000c101906 */
[----:B------:R-:W-:-:S03]  /*1470*/  FFMA R18, R9, UR5, R18 ;  /* 0x0000000509127c23 */ /* 0x000fc60008000012 */
[----:B------:R-:W-:Y:S01]  /*1480*/  STG.E desc[UR6][R2.64], R25 ;  /* 0x0000001902007986 */ /* 0x000fe2000c101906 */
[----:B------:R-:W-:-:S03]  /*1490*/  FMUL R9, R0, UR4 ;  /* 0x0000000400097c20 */ /* 0x000fc60008400000 */
[----:B------:R-:W-:Y:S04]  /*14a0*/  STG.E desc[UR6][R16.64+0x20], R23 ;  /* 0x0000201710007986 */ /* 0x000fe8000c101906 */
[----:B------:R-:W-:Y:S04]  /*14b0*/  STG.E desc[UR6][R2.64+0x20], R21 ;  /* 0x0000201502007986 */ /* 0x000fe8000c101906 */
[----:B------:R-:W-:Y:S04]  /*14c0*/  STG.E desc[UR6][R14.64], R4 ;  /* 0x000000040e007986 */ /* 0x000fe8000c101906 */
[----:B------:R-:W-:Y:S01]  /*14d0*/  STG.E desc[UR6][R12.64], R5 ;  /* 0x000000050c007986 */ /* 0x000fe2000c101906 */
[----:B------:R-:W-:-:S03]  /*14e0*/  FFMA R9, R6, UR5, R9 ;  /* 0x0000000506097c23 */ /* 0x000fc60008000009 */
[----:B------:R-:W-:Y:S04]  /*14f0*/  STG.E desc[UR6][R14.64+0x20], R0 ;  /* 0x000020000e007986 */ /* 0x000fe8000c101906 */
        /* <DEDUP_REMOVED lines=59> */
[----:B------:R-:W-:Y:S05]  /*18b0*/  EXIT ;  /* 0x000000000000794d */ /* 0x000fea0003800000 */
.L_x_11:
        /* <DEDUP_REMOVED lines=12> */
.L_x_20:


//--------------------- .text._Z10sp_exampleP6__halfS0_Pfiiiff --------------------------
	.section	.text._Z10sp_exampleP6__halfS0_Pfiiiff,"ax",@progbits
	.align	128
        .global         _Z10sp_exampleP6__halfS0_Pfiiiff
        .type           _Z10sp_exampleP6__halfS0_Pfiiiff,@function
        .size           _Z10sp_exampleP6__halfS0_Pfiiiff,(.L_x_21 - _Z10sp_exampleP6__halfS0_Pfiiiff)
        .other          _Z10sp_exampleP6__halfS0_Pfiiiff,@"STO_CUDA_ENTRY STV_DEFAULT"
_Z10sp_exampleP6__halfS0_Pfiiiff:
.text._Z10sp_exampleP6__halfS0_Pfiiiff:
[----:B------:R-:W-:Y:S01]  /*0000*/  LDC R1, c[0x0][0x37c] ;  /* 0x0000df00ff017b82 */ /* 0x000fe20000000800 */
[----:B------:R-:W0:Y:S07]  /*0010*/  S2R R5, SR_TID.X ;  /* 0x0000000000057919 */ /* 0x000e2e0000002100 */
[----:B------:R-:W1:Y:S01]  /*0020*/  LDC R3, c[0x0][0x364] ;  /* 0x0000d900ff037b82 */ /* 0x000e620000000800 */
[----:B------:R-:W1:Y:S07]  /*0030*/  S2R R2, SR_TID.Y ;  /* 0x0000000000027919 */ /* 0x000e6e0000002200 */
[----:B------:R-:W0:Y:S08]  /*0040*/  S2UR UR5, SR_CTAID.X ;  /* 0x00000000000579c3 */ /* 0x000e300000002500 */
[----:B------:R-:W0:Y:S08]  /*0050*/  LDC R0, c[0x0][0x360] ;  /* 0x0000d800ff007b82 */ /* 0x000e300000000800 */
[----:B------:R-:W1:Y:S01]  /*0060*/  S2UR UR4, SR_CTAID.Y ;  /* 0x00000000000479c3 */ /* 0x000e620000002600 */
[----:B0-----:R-:W-:-:S05]  /*0070*/  IMAD R0, R0, UR5, R5 ;  /* 0x0000000500007c24 */ /* 0x001fca000f8e0205 */
[----:B------:R-:W-:Y:S01]  /*0080*/  ISETP.GE.AND P0, PT, R0, 0x4ff0, PT ;  /* 0x00004ff00000780c */ /* 0x000fe20003f06270 */
[----:B-1----:R-:W-:-:S05]  /*0090*/  IMAD R3, R3, UR4, R2 ;  /* 0x0000000403037c24 */ /* 0x002fca000f8e0202 */
[----:B------:R-:W-:-:S13]  /*00a0*/  ISETP.LT.U32.OR P0, PT, R3, 0x4ff0, !P0 ;  /* 0x00004ff00300780c */ /* 0x000fda0004701470 */
[----:B------:R-:W-:Y:S05]  /*00b0*/  @P0 EXIT ;  /* 0x000000000000094d */ /* 0x000fea0003800000 */
[----:B------:R-:W0:Y:S02]  /*00c0*/  LDC.64 R4, c[0x0][0x398] ;  /* 0x0000e600ff047b82 */ /* 0x000e240000000a00 */
[----:B0-----:R-:W-:-:S04]  /*00d0*/  ISETP.GE.AND P0, PT, R0, R5, PT ;  /* 0x000000050000720c */ /* 0x001fc80003f06270 */
[----:B------:R-:W-:-:S13]  /*00e0*/  ISETP.GE.OR P0, PT, R3, R4, P0 ;  /* 0x000000040300720c */ /* 0x000fda0000706670 */
[----:B------:R-:W-:Y:S05]  /*00f0*/  @P0 EXIT ;  /* 0x000000000000094d */ /* 0x000fea0003800000 */
[----:B------:R-:W0:Y:S01]  /*0100*/  LDCU UR5, c[0x0][0x3a0] ;  /* 0x00007400ff0577ac */ /* 0x000e220008000800 */
[----:B------:R-:W-:Y:S01]  /*0110*/  PRMT R26, RZ, 0x7610, R26 ;  /* 0x00007610ff1a7816 */ /* 0x000fe2000000001a */
[----:B------:R-:W1:Y:S01]  /*0120*/  LDCU.64 UR8, c[0x0][0x358] ;  /* 0x00006b00ff0877ac */ /* 0x000e620008000a00 */
[----:B0-----:R-:W-:-:S09]  /*0130*/  UISETP.GE.AND UP0, UPT, UR5, 0x1, UPT ;  /* 0x000000010500788c */ /* 0x001fd2000bf06270 */
[----:B-1----:R-:W-:Y:S05]  /*0140*/  BRA.U !UP0, `(.L_x_12) ;  /* 0x0000000d08d87547 */ /* 0x002fea000b800000 */
[----:B------:R-:W0:Y:S01]  /*0150*/  LDC R6, c[0x0][0x3a8] ;  /* 0x0000ea00ff067b82 */ /* 0x000e220000000800 */
[----:B------:R-:W0:Y:S01]  /*0160*/  LDCU UR7, c[0x0][0x3a4] ;  /* 0x00007480ff0777ac */ /* 0x000e220008000800 */
[----:B------:R-:W-:Y:S01]  /*0170*/  IMAD R4, R3, UR5, RZ ;  /* 0x0000000503047c24 */ /* 0x000fe2000f8e02ff */
[----:B------:R-:W-:Y:S02]  /*0180*/  UISETP.GE.U32.AND UP1, UPT, UR5, 0x10, UPT ;  /* 0x000000100500788c */ /* 0x000fe4000bf26070 */
[----:B------:R-:W-:Y:S01]  /*0190*/  ULOP3.LUT UR6, UR5, 0xf, URZ, 0xc0, !UPT ;  /* 0x0000000f05067892 */ /* 0x000fe2000f8ec0ff */
[----:B------:R-:W-:-:S03]  /*01a0*/  UMOV UR4, URZ ;  /* 0x000000ff00047c82 */ /* 0x000fc60008000000 */
[----:B------:R-:W-:Y:S01]  /*01b0*/  UISETP.NE.AND UP0, UPT, UR6, URZ, UPT ;  /* 0x000000ff0600728c */ /* 0x000fe2000bf05270 */
[----:B0-----:R-:W-:Y:S02]  /*01c0*/  F2FP.F16.F32.PACK_AB R6, R6, UR7 ;  /* 0x0000000706067c3e */ /* 0x001fe400080000ff */
[----:B------:R-:W-:Y:S08]  /*01d0*/  BRA.U !UP1, `(.L_x_13) ;  /* 0x0000000509b87547 */ /* 0x000ff0000b800000 */
[----:B------:R-:W0:Y:S01]  /*01e0*/  LDC.64 R8, c[0x0][0x380] ;  /* 0x0000e000ff087b82 */ /* 0x000e220000000a00 */
[----:B------:R-:W-:Y:S01]  /*01f0*/  ULOP3.LUT UR4, UR5, 0x7ffffff0, URZ, 0xc0, !UPT ;  /* 0x7ffffff005047892 */ /* 0x000fe2000f8ec0ff */
[----:B------:R-:W-:-:S03]  /*0200*/  MOV R2, R0 ;  /* 0x0000000000027202 */ /* 0x000fc60000000f00 */
[----:B------:R-:W-:Y:S01]  /*0210*/  UIADD3 UR7, UPT, UPT, -UR4, URZ, URZ ;  /* 0x000000ff04077290 */ /* 0x000fe2000fffe1ff */
[----:B0-----:R-:W-:-:S03]  /*0220*/  IMAD.WIDE.U32 R8, R4, 0x2, R8 ;  /* 0x0000000204087825 */ /* 0x001fc600078e0008 */
[----:B------:R-:W-:-:S04]  /*0230*/  IADD3 R18, P0, PT, R8, 0x10, RZ ;  /* 0x0000001008127810 */ /* 0x000fc80007f1e0ff */
[----:B------:R-:W-:-:S09]  /*0240*/  IADD3.X R19, PT, PT, RZ, R9, RZ, P0, !PT ;  /* 0x00000009ff137210 */ /* 0x000fd200007fe4ff */
.L_x_14:
[----:B------:R-:W0:Y:S01]  /*0250*/  LDC.64 R28, c[0x0][0x388] ;  /* 0x0000e200ff1c7b82 */ /* 0x000e220000000a00 */
[----:B------:R-:W2:Y:S04]  /*0260*/  LDG.E.U16 R12, desc[UR8][R18.64+-0x10] ;  /* 0xfffff008120c7981 */ /* 0x000ea8000c1e1500 */
[----:B------:R-:W3:Y:S04]  /*0270*/  LDG.E.U16 R16, desc[UR8][R18.64+-0xe] ;  /* 0xfffff20812107981 */ /* 0x000ee8000c1e1500 */
[----:B------:R-:W4:Y:S04]  /*0280*/  LDG.E.U16 R25, desc[UR8][R18.64+-0xc] ;  /* 0xfffff40812197981 */ /* 0x000f28000c1e1500 */
[----:B------:R-:W5:Y:S04]  /*0290*/  LDG.E.U16 R13, desc[UR8][R18.64+-0x8] ;  /* 0xfffff808120d7981 */ /* 0x000f68000c1e1500 */
[----:B------:R-:W5:Y:S01]  /*02a0*/  LDG.E.U16 R17, desc[UR8][R18.64+-0x6] ;  /* 0xfffffa0812117981 */ /* 0x000f62000c1e1500 */
[----:B0-----:R-:W-:-:S05]  /*02b0*/  IMAD.WIDE R28, R2, 0x2, R28 ;  /* 0x00000002021c7825 */ /* 0x001fca00078e021c */
[----:B------:R0:W2:Y:S02]  /*02c0*/  LDG.E.U16 R10, desc[UR8][R28.64] ;  /* 0x000000081c0a7981 */ /* 0x0000a4000c1e1500 */
[----:B0-----:R-:W-:-:S05]  /*02d0*/  IMAD.WIDE R28, R5, 0x2, R28 ;  /* 0x00000002051c7825 */ /* 0x001fca00078e021c */
[----:B------:R-:W3:Y:S01]  /*02e0*/  LDG.E.U16 R14, desc[UR8][R28.64] ;  /* 0x000000081c0e7981 */ /* 0x000ee2000c1e1500 */
[----:B------:R-:W-:-:S05]  /*02f0*/  IMAD.WIDE R8, R5, 0x2, R28 ;  /* 0x0000000205087825 */ /* 0x000fca00078e021c */
[----:B------:R-:W4:Y:S01]  /*0300*/  LDG.E.U16 R23, desc[UR8][R8.64] ;  /* 0x0000000808177981 */ /* 0x000f22000c1e1500 */
[----:B------:R-:W-:-:S05]  /*0310*/  IMAD.WIDE R20, R5, 0x2, R8 ;  /* 0x0000000205147825 */ /* 0x000fca00078e0208 */
[----:B------:R0:W5:Y:S04]  /*0320*/  LDG.E.U16 R7, desc[UR8][R20.64] ;  /* 0x0000000814077981 */ /* 0x000168000c1e1500 */
[----:B------:R-:W5:Y:S01]  /*0330*/  LDG.E.U16 R9, desc[UR8][R18.64+-0xa] ;  /* 0xfffff60812097981 */ /* 0x000f62000c1e1500 */
[----:B0-----:R-:W-:-:S05]  /*0340*/  IMAD.WIDE R20, R5, 0x2, R20 ;  /* 0x0000000205147825 */ /* 0x001fca00078e0214 */
[----:B------:R-:W5:Y:S01]  /*0350*/  LDG.E.U16 R11, desc[UR8][R20.64] ;  /* 0x00000008140b7981 */ /* 0x000f62000c1e1500 */
[----:B------:R-:W-:-:S05]  /*0360*/  IMAD.WIDE R28, R5, 0x2, R20 ;  /* 0x00000002051c7825 */ /* 0x000fca00078e0214 */
[----:B------:R0:W5:Y:S02]  /*0370*/  LDG.E.U16 R15, desc[UR8][R28.64] ;  /* 0x000000081c0f7981 */ /* 0x000164000c1e1500 */
[----:B0-----:R-:W-:-:S05]  /*0380*/  IMAD.WIDE R28, R5, 0x2, R28 ;  /* 0x00000002051c7825 */ /* 0x001fca00078e021c */
[----:B------:R-:W5:Y:S01]  /*0390*/  LDG.E.U16 R27, desc[UR8][R28.64] ;  /* 0x000000081c1b7981 */ /* 0x000f62000c1e1500 */
[----:B------:R-:W-:-:S05]  /*03a0*/  IMAD.WIDE R20, R5, 0x2, R28 ;  /* 0x0000000205147825 */ /* 0x000fca00078e021c */
[----:B------:R0:W5:Y:S04]  /*03b0*/  LDG.E.U16 R8, desc[UR8][R20.64] ;  /* 0x0000000814087981 */ /* 0x000168000c1e1500 */
[----:B------:R-:W5:Y:S01]  /*03c0*/  LDG.E.U16 R29, desc[UR8][R18.64+-0x4] ;  /* 0xfffffc08121d7981 */ /* 0x000f62000c1e1500 */
[----:B0-----:R-:W-:-:S04]  /*03d0*/  IMAD.WIDE R20, R5, 0x2, R20 ;  /* 0x0000000205147825 */ /* 0x001fc800078e0214 */
[C---:B--2---:R-:W-:Y:S02]  /*03e0*/  HMUL2 R22, R6.reuse.H1_H1, R10.H0_H0 ;  /* 0x2000000a06167232 */ /* 0x044fe40000000c00 */
[----:B------:R0:W2:Y:S02]  /*03f0*/  LDG.E.U16 R10, desc[UR8][R20.64] ;  /* 0x00000008140a7981 */ /* 0x0000a4000c1e1500 */
[----:B------:R-:W-:Y:S02]  /*0400*/  HFMA2 R22, R6.H0_H0, R12.H0_H0, R22.H0_H0 ;  /* 0x2000000c06167231 */ /* 0x000fe40000040816 */
[----:B0-----:R-:W-:-:S04]  /*0410*/  IMAD.WIDE R20, R5, 0x2, R20 ;  /* 0x0000000205147825 */ /* 0x001fc800078e0214 */
[----:B------:R-:W-:Y:S01]  /*0420*/  HADD2 R26, R26.H0_H0, R22.H0_H0 ;  /* 0x200000161a1a7230 */ /* 0x000fe20000000800 */
[----:B------:R0:W2:Y:S01]  /*0430*/  LDG.E.U16 R12, desc[UR8][R20.64] ;  /* 0x00000008140c7981 */ /* 0x0000a2000c1e1500 */
[----:B---3--:R-:W-:Y:S02]  /*0440*/  HMUL2 R22, R6.H1_H1, R14.H0_H0 ;  /* 0x2000000e06167232 */ /* 0x008fe40000000c00 */
[----:B0-----:R-:W-:-:S05]  /*0450*/  IMAD.WIDE R20, R5, 0x2, R20 ;  /* 0x0000000205147825 */ /* 0x001fca00078e0214 */
[----:B------:R0:W3:Y:S01]  /*0460*/  LDG.E.U16 R14, desc[UR8][R20.64] ;  /* 0x00000008140e7981 */ /* 0x0000e2000c1e1500 */
[----:B------:R-:W-:Y:S02]  /*0470*/  HFMA2 R22, R6.H0_H0, R16.H0_H0, R22.H0_H0 ;  /* 0x2000001006167231 */ /* 0x000fe40000040816 */
[----:B0-----:R-:W-:-:S05]  /*0480*/  IMAD.WIDE R20, R5, 0x2, R20 ;  /* 0x0000000205147825 */ /* 0x001fca00078e0214 */
[----:B------:R0:W3:Y:S01]  /*0490*/  LDG.E.U16 R16, desc[UR8][R20.64] ;  /* 0x0000000814107981 */ /* 0x0000e2000c1e1500 */
[----:B------:R-:W-:Y:S02]  /*04a0*/  HADD2 R26, R26.H0_H0, R22.H0_H0 ;  /* 0x200000161a1a7230 */ /* 0x000fe40000000800 */
[----:B----4-:R-:W-:Y:S02]  /*04b0*/  HMUL2 R24, R6.H1_H1, R23.H0_H0 ;  /* 0x2000001706187232 */ /* 0x010fe40000000c00 */
[----:B0-----:R-:W-:-:S05]  /*04c0*/  IMAD.WIDE R20, R5, 0x2, R20 ;  /* 0x0000000205147825 */ /* 0x001fca00078e0214 */
[----:B------:R0:W4:Y:S01]  /*04d0*/  LDG.E.U16 R28, desc[UR8][R20.64] ;  /* 0x00000008141c7981 */ /* 0x000122000c1e1500 */
[----:B------:R-:W-:-:S04]  /*04e0*/  IMAD.WIDE R22, R5, 0x2, R20 ;  /* 0x0000000205167825 */ /* 0x000fc800078e0214 */
[----:B0-----:R-:W-:Y:S01]  /*04f0*/  HFMA2 R20, R6.H0_H0, R25.H0_H0, R24.H0_H0 ;  /* 0x2000001906147231 */ /* 0x001fe20000040818 */
[----:B------:R5:W4:Y:S01]  /*0500*/  LDG.E.U16 R21, desc[UR8][R22.64] ;  /* 0x0000000816157981 */ /* 0x000b22000c1e1500 */
[----:B------:R-:W-:-:S04]  /*0510*/  IMAD.WIDE R24, R5, 0x2, R22 ;  /* 0x0000000205187825 */ /* 0x000fc800078e0216 */
[----:B------:R-:W-:Y:S02]  /*0520*/  HADD2 R26, R26.H0_H0, R20.H0_H0 ;  /* 0x200000141a1a7230 */ /* 0x000fe40000000800 */
[C---:B-----5:R-:W-:Y:S02]  /*0530*/  HMUL2 R23, R6.reuse.H1_H1, R7.H0_H0 ;  /* 0x2000000706177232 */ /* 0x060fe40000000c00 */
[C---:B------:R-:W-:Y:S01]  /*0540*/  HMUL2 R20, R6.reuse.H1_H1, R11.H0_H0 ;  /* 0x2000000b06147232 */ /* 0x040fe20000000c00 */
[----:B------:R0:W5:Y:S01]  /*0550*/  LDG.E.U16 R7, desc[UR8][R24.64] ;  /* 0x0000000818077981 */ /* 0x000162000c1e1500 */
[----:B------:R-:W-:-:S03]  /*0560*/  HFMA2 R23, R6.H0_H0, R9.H0_H0, R23.H0_H0 ;  /* 0x2000000906177231 */ /* 0x000fc60000040817 */
[----:B------:R-:W5:Y:S01]  /*0570*/  LDG.E.U16 R9, desc[UR8][R18.64+-0x2] ;  /* 0xfffffe0812097981 */ /* 0x000f62000c1e1500 */
[----:B------:R-:W-:-:S03]  /*0580*/  HFMA2 R20, R6.H0_H0, R13.H0_H0, R20.H0_H0 ;  /* 0x2000000d06147231 */ /* 0x000fc60000040814 */
[----:B------:R-:W5:Y:S01]  /*0590*/  LDG.E.U16 R11, desc[UR8][R18.64] ;  /* 0x00000008120b7981 */ /* 0x000f62000c1e1500 */
[----:B------:R-:W-:-:S03]  /*05a0*/  HMUL2 R22, R6.H1_H1, R15.H0_H0 ;  /* 0x2000000f06167232 */ /* 0x000fc60000000c00 */
[----:B------:R-:W5:Y:S01]  /*05b0*/  LDG.E.U16 R13, desc[UR8][R18.64+0x2] ;  /* 0x00000208120d7981 */ /* 0x000f62000c1e1500 */
[----:B------:R-:W-:-:S03]  /*05c0*/  HADD2 R23, R26.H0_H0, R23.H0_H0 ;  /* 0x200000171a177230 */ /* 0x000fc60000000800 */
[----:B------:R-:W5:Y:S01]  /*05d0*/  LDG.E.U16 R15, desc[UR8][R18.64+0x4] ;  /* 0x00000408120f7981 */ /* 0x000f62000c1e1500 */
[----:B------:R-:W-:-:S03]  /*05e0*/  HFMA2 R22, R6.H0_H0, R17.H0_H0, R22.H0_H0 ;  /* 0x2000001106167231 */ /* 0x000fc60000040816 */
[----:B------:R-:W5:Y:S01]  /*05f0*/  LDG.E.U16 R17, desc[UR8][R18.64+0x6] ;  /* 0x0000060812117981 */ /* 0x000f62000c1e1500 */
[----:B------:R-:W-:Y:S02]  /*0600*/  HMUL2 R27, R6.H1_H1, R27.H0_H0 ;  /* 0x2000001b061b7232 */ /* 0x000fe40000000c00 */
[----:B------:R-:W-:Y:S02]  /*0610*/  HADD2 R20, R23.H0_H0, R20.H0_H0 ;  /* 0x2000001417147230 */ /* 0x000fe40000000800 */
[----:B------:R-:W5:Y:S01]  /*0620*/  LDG.E.U16 R23, desc[UR8][R18.64+0x8] ;  /* 0x0000080812177981 */ /* 0x000f62000c1e1500 */
[----:B0-----:R-:W-:-:S04]  /*0630*/  IMAD.WIDE R24, R5, 0x2, R24 ;  /* 0x0000000205187825 */ /* 0x001fc800078e0218 */
[----:B------:R-:W-:Y:S02]  /*0640*/  HFMA2 R29, R6.H0_H0, R29.H0_H0, R27.H0_H0 ;  /* 0x2000001d061d7231 */ /* 0x000fe4000004081b */
[----:B------:R-:W5:Y:S01]  /*0650*/  LDG.E.U16 R27, desc[UR8][R18.64+0xa] ;  /* 0x00000a08121b7981 */ /* 0x000f62000c1e1500 */
[----:B------:R-:W-:Y:S02]  /*0660*/  HADD2 R20, R20.H0_H0, R22.H0_H0 ;  /* 0x2000001614147230 */ /* 0x000fe40000000800 */
[----:B------:R-:W-:Y:S01]  /*0670*/  HMUL2 R22, R6.H1_H1, R8.H0_H0 ;  /* 0x2000000806167232 */ /* 0x000fe20000000c00 */
[----:B------:R-:W5:Y:S01]  /*0680*/  LDG.E.U16 R25, desc[UR8][R24.64] ;  /* 0x0000000818197981 */ /* 0x000f62000c1e1500 */
[----:B------:R-:W-:-:S03]  /*0690*/  HADD2 R20, R20.H0_H0, R29.H0_H0 ;  /* 0x2000001d14147230 */ /* 0x000fc60000000800 */
[----:B------:R-:W5:Y:S04]  /*06a0*/  LDG.E.U16 R8, desc[UR8][R18.64+0xc] ;  /* 0x00000c0812087981 */ /* 0x000f68000c1e1500 */
[----:B------:R0:W5:Y:S01]  /*06b0*/  LDG.E.U16 R29, desc[UR8][R18.64+0xe] ;  /* 0x00000e08121d7981 */ /* 0x000162000c1e1500 */
[----:B------:R-:W-:-:S04]  /*06c0*/  UIADD3 UR7, UPT, UPT, UR7, 0x10, URZ ;  /* 0x0000001007077890 */ /* 0x000fc8000fffe0ff */
[----:B------:R-:W-:Y:S01]  /*06d0*/  UISETP.NE.AND UP1, UPT, UR7, URZ, UPT ;  /* 0x000000ff0700728c */ /* 0x000fe2000bf25270 */
[----:B------:R-:W-:Y:S02]  /*06e0*/  LEA R2, R5, R2, 0x4 ;  /* 0x0000000205027211 */ /* 0x000fe400078e20ff */
[----:B0-----:R-:W-:-:S04]  /*06f0*/  IADD3 R18, P0, PT, R18, 0x20, RZ ;  /* 0x0000002012127810 */ /* 0x001fc80007f1e0ff */
[----:B------:R-:W-:Y:S01]  /*0700*/  IADD3.X R19, PT, PT, RZ, R19, RZ, P0, !PT ;  /* 0x00000013ff137210 */ /* 0x000fe200007fe4ff */
[C---:B--2---:R-:W-:Y:S02]  /*0710*/  HMUL2 R10, R6.reuse.H1_H1, R10.H0_H0 ;  /* 0x2000000a060a7232 */ /* 0x044fe40000000c00 */
[C---:B------:R-:W-:Y:S02]  /*0720*/  HMUL2 R12, R6.reuse.H1_H1, R12.H0_H0 ;  /* 0x2000000c060c7232 */ /* 0x040fe40000000c00 */
[C---:B---3--:R-:W-:Y:S02]  /*0730*/  HMUL2 R14, R6.reuse.H1_H1, R14.H0_H0 ;  /* 0x2000000e060e7232 */ /* 0x048fe40000000c00 */
[C---:B------:R-:W-:Y:S02]  /*0740*/  HMUL2 R16, R6.reuse.H1_H1, R16.H0_H0 ;  /* 0x2000001006107232 */ /* 0x040fe40000000c00 */
[C---:B----4-:R-:W-:Y:S02]  /*0750*/  HMUL2 R28, R6.reuse.H1_H1, R28.H0_H0 ;  /* 0x2000001c061c7232 */ /* 0x050fe40000000c00 */
[----:B-----5:R-:W-:-:S04]  /*0760*/  HFMA2 R9, R6.H0_H0, R9.H0_H0, R22.H0_H0 ;  /* 0x2000000906097231 */ /* 0x020fc80000040816 */
[----:B------:R-:W-:Y:S02]  /*0770*/  HADD2 R9, R20.H0_H0, R9.H0_H0 ;  /* 0x2000000914097230 */ /* 0x000fe40000000800 */
[C---:B------:R-:W-:Y:S02]  /*0780*/  HFMA2 R10, R6.reuse.H0_H0, R11.H0_H0, R10.H0_H0 ;  /* 0x2000000b060a7231 */ /* 0x040fe4000004080a */
[C---:B------:R-:W-:Y:S02]  /*0790*/  HFMA2 R12, R6.reuse.H0_H0, R13.H0_H0, R12.H0_H0 ;  /* 0x2000000d060c7231 */ /* 0x040fe4000004080c */
[----:B------:R-:W-:Y:S02]  /*07a0*/  HADD2 R9, R9.H0_H0, R10.H0_H0 ;  /* 0x2000000a09097230 */ /* 0x000fe40000000800 */
[----:B------:R-:W-:Y:S02]  /*07b0*/  HFMA2 R14, R6.H0_H0, R15.H0_H0, R14.H0_H0 ;  /* 0x2000000f060e7231 */ /* 0x000fe4000004080e */
[----:B------:R-:W-:-:S02]  /*07c0*/  HADD2 R9, R9.H0_H0, R12.H0_H0 ;  /* 0x2000000c09097230 */ /* 0x000fc40000000800 */
[C---:B------:R-:W-:Y:S02]  /*07d0*/  HFMA2 R16, R6.reuse.H0_H0, R17.H0_H0, R16.H0_H0 ;  /* 0x2000001106107231 */ /* 0x040fe40000040810 */
[----:B------:R-:W-:Y:S02]  /*07e0*/  HADD2 R9, R9.H0_H0, R14.H0_H0 ;  /* 0x2000000e09097230 */ /* 0x000fe40000000800 */
[C---:B------:R-:W-:Y:S02]  /*07f0*/  HMUL2 R21, R6.reuse.H1_H1, R21.H0_H0 ;  /* 0x2000001506157232 */ /* 0x040fe40000000c00 */
[----:B------:R-:W-:Y:S02]  /*0800*/  HADD2 R9, R9.H0_H0, R16.H0_H0 ;  /* 0x2000001009097230 */ /* 0x000fe40000000800 */
[C---:B------:R-:W-:Y:S02]  /*0810*/  HFMA2 R23, R6.reuse.H0_H0, R23.H0_H0, R28.H0_H0 ;  /* 0x2000001706177231 */ /* 0x040fe4000004081c */
[----:B------:R-:W-:-:S02]  /*0820*/  HFMA2 R21, R6.H0_H0, R27.H0_H0, R21.H0_H0 ;  /* 0x2000001b06157231 */ /* 0x000fc40000040815 */
[----:B------:R-:W-:Y:S02]  /*0830*/  HADD2 R9, R9.H0_H0, R23.H0_H0 ;  /* 0x2000001709097230 */ /* 0x000fe40000000800 */
[C---:B------:R-:W-:Y:S02]  /*0840*/  HMUL2 R7, R6.reuse.H1_H1, R7.H0_H0 ;  /* 0x2000000706077232 */ /* 0x040fe40000000c00 */
[----:B------:R-:W-:Y:S02]  /*0850*/  HADD2 R9, R9.H0_H0, R21.H0_H0 ;  /* 0x2000001509097230 */ /* 0x000fe40000000800 */
[C---:B------:R-:W-:Y:S02]  /*0860*/  HFMA2 R7, R6.reuse.H0_H0, R8.H0_H0, R7.H0_H0 ;  /* 0x2000000806077231 */ /* 0x040fe40000040807 */
[----:B------:R-:W-:Y:S02]  /*0870*/  HMUL2 R25, R6.H1_H1, R25.H0_H0 ;  /* 0x2000001906197232 */ /* 0x000fe40000000c00 */
[----:B------:R-:W-:-:S02]  /*0880*/  HADD2 R7, R9.H0_H0, R7.H0_H0 ;  /* 0x2000000709077230 */ /* 0x000fc40000000800 */
[----:B------:R-:W-:-:S04]  /*0890*/  HFMA2 R25, R6.H0_H0, R29.H0_H0, R25.H0_H0 ;  /* 0x2000001d06197231 */ /* 0x000fc80000040819 */
[----:B------:R-:W-:Y:S01]  /*08a0*/  HADD2 R26, R7.H0_H0, R25.H0_H0 ;  /* 0x20000019071a7230 */ /* 0x000fe20000000800 */
[----:B------:R-:W-:Y:S06]  /*08b0*/  BRA.U UP1, `(.L_x_14) ;  /* 0xfffffff901647547 */ /* 0x000fec000b83ffff */
.L_x_13:
[----:B------:R-:W-:Y:S05]  /*08c0*/  BRA.U !UP0, `(.L_x_12) ;  /* 0x0000000508f87547 */ /* 0x000fea000b800000 */
[----:B------:R-:W-:Y:S02]  /*08d0*/  UISETP.GE.U32.AND UP0, UPT, UR6, 0x8, UPT ;  /* 0x000000080600788c */ /* 0x000fe4000bf06070 */
[----:B------:R-:W-:-:S04]  /*08e0*/  ULOP3.LUT UR7, UR5, 0x7, URZ, 0xc0, !UPT ;  /* 0x0000000705077892 */ /* 0x000fc8000f8ec0ff */
[----:B------:R-:W-:-:S03]  /*08f0*/  UISETP.NE.AND UP1, UPT, UR7, URZ, UPT ;  /* 0x000000ff0700728c */ /* 0x000fc6000bf25270 */
[----:B------:R-:W-:Y:S08]  /*0900*/  BRA.U !UP0, `(.L_x_15) ;  /* 0x0000000108ec7547 */ /* 0x000ff0000b800000 */
[----:B------:R-:W0:Y:S01]  /*0910*/  LDC.64 R14, c[0x0][0x388] ;  /* 0x0000e200ff0e7b82 */ /* 0x000e220000000a00 */
[----:B------:R-:W-:Y:S01]  /*0920*/  IMAD R7, R5, UR4, R0 ;  /* 0x0000000405077c24 */ /* 0x000fe2000f8e0200 */
[----:B------:R-:W1:Y:S01]  /*0930*/  LDCU.64 UR10, c[0x0][0x380] ;  /* 0x00007000ff0a77ac */ /* 0x000e620008000a00 */
[----:B------:R-:W-:-:S04]  /*0940*/  IADD3 R2, P0, PT, R4, UR4, RZ ;  /* 0x0000000404027c10 */ /* 0x000fc8000ff1e0ff */
[----:B------:R-:W-:Y:S01]  /*0950*/  IADD3.X R9, PT, PT, RZ, RZ, RZ, P0, !PT ;  /* 0x000000ffff097210 */ /* 0x000fe200007fe4ff */
[----:B------:R-:W2:Y:S01]  /*0960*/  LDC.64 R20, c[0x0][0x380] ;  /* 0x0000e000ff147b82 */ /* 0x000ea20000000a00 */
[----:B-1----:R-:W-:Y:S01]  /*0970*/  LEA R8, P0, R2, UR10, 0x1 ;  /* 0x0000000a02087c11 */ /* 0x002fe2000f8008ff */
[----:B0-----:R-:W-:Y:S01]  /*0980*/  IMAD.WIDE R14, R7, 0x2, R14 ;  /* 0x00000002070e7825 */ /* 0x001fe200078e020e */
[----:B------:R-:W-:-:S03]  /*0990*/  IADD3 R7, PT, PT, R4, UR4, RZ ;  /* 0x0000000404077c10 */ /* 0x000fc6000fffe0ff */
[----:B------:R-:W-:-:S04]  /*09a0*/  IMAD.WIDE R16, R5, 0x2, R14 ;  /* 0x0000000205107825 */ /* 0x000fc800078e020e */
[----:B--2---:R-:W-:Y:S01]  /*09b0*/  IMAD.WIDE.U32 R20, R7, 0x2, R20 ;  /* 0x0000000207147825 */ /* 0x004fe200078e0014 */
[----:B------:R-:W-:Y:S01]  /*09c0*/  LEA.HI.X R9, R2, UR11, R9, 0x1, P0 ;  /* 0x0000000b02097c11 */ /* 0x000fe200080f0c09 */
[----:B------:R0:W2:Y:S02]  /*09d0*/  LDG.E.U16 R7, desc[UR8][R14.64] ;  /* 0x000000080e077981 */ /* 0x0000a4000c1e1500 */
[C---:B------:R-:W-:Y:S02]  /*09e0*/  IMAD.WIDE R18, R5.reuse, 0x2, R16 ;  /* 0x0000000205127825 */ /* 0x040fe400078e0210 */
[----:B------:R-:W3:Y:S02]  /*09f0*/  LDG.E.U16 R21, desc[UR8][R20.64] ;  /* 0x0000000814157981 */ /* 0x000ee4000c1e1500 */
[C---:B------:R-:W-:Y:S02]  /*0a00*/  IMAD.WIDE R12, R5.reuse, 0x2, R18 ;  /* 0x00000002050c7825 */ /* 0x040fe400078e0212 */
[----:B------:R1:W4:Y:S04]  /*0a10*/  LDG.E.U16 R23, desc[UR8][R16.64] ;  /* 0x0000000810177981 */ /* 0x000328000c1e1500 */
[----:B------:R-:W5:Y:S01]  /*0a20*/  LDG.E.U16 R25, desc[UR8][R8.64+0x2] ;  /* 0x0000020808197981 */ /* 0x000f62000c1e1500 */
[----:B------:R-:W-:-:S03]  /*0a30*/  IMAD.WIDE R10, R5, 0x2, R12 ;  /* 0x00000002050a7825 */ /* 0x000fc600078e020c */
[----:B------:R1:W5:Y:S01]  /*0a40*/  LDG.E.U16 R27, desc[UR8][R18.64] ;  /* 0x00000008121b7981 */ /* 0x000362000c1e1500 */
[----:B0-----:R-:W-:-:S03]  /*0a50*/  IMAD.WIDE R14, R5, 0x2, R10 ;  /* 0x00000002050e7825 */ /* 0x001fc600078e020a */
[----:B------:R-:W5:Y:S04]  /*0a60*/  LDG.E.U16 R29, desc[UR8][R8.64+0x4] ;  /* 0x00000408081d7981 */ /* 0x000f68000c1e1500 */
[----:B------:R-:W5:Y:S01]  /*0a70*/  LDG.E.U16 R13, desc[UR8][R12.64] ;  /* 0x000000080c0d7981 */ /* 0x000f62000c1e1500 */
[----:B-1----:R-:W-:-:S03]  /*0a80*/  IMAD.WIDE R16, R5, 0x2, R14 ;  /* 0x0000000205107825 */ /* 0x002fc600078e020e */
[----:B------:R-:W5:Y:S04]  /*0a90*/  LDG.E.U16 R2, desc[UR8][R8.64+0x6] ;  /* 0x0000060808027981 */ /* 0x000f68000c1e1500 */
[----:B------:R-:W5:Y:S01]  /*0aa0*/  LDG.E.U16 R11, desc[UR8][R10.64] ;  /* 0x000000080a0b7981 */ /* 0x000f62000c1e1500 */
[----:B------:R-:W-:-:S03]  /*0ab0*/  IMAD.WIDE R18, R5, 0x2, R16 ;  /* 0x0000000205127825 */ /* 0x000fc600078e0210 */
[----:B------:R-:W5:Y:S04]  /*0ac0*/  LDG.E.U16 R22, desc[UR8][R8.64+0x8] ;  /* 0x0000080808167981 */ /* 0x000f68000c1e1500 */
[----:B------:R-:W5:Y:S04]  /*0ad0*/  LDG.E.U16 R20, desc[UR8][R14.64] ;  /* 0x000000080e147981 */ /* 0x000f68000c1e1500 */
[----:B------:R-:W5:Y:S04]  /*0ae0*/  LDG.E.U16 R28, desc[UR8][R8.64+0xa] ;  /* 0x00000a08081c7981 */ /* 0x000f68000c1e1500 */
[----:B------:R-:W5:Y:S04]  /*0af0*/  LDG.E.U16 R24, desc[UR8][R16.64] ;  /* 0x0000000810187981 */ /* 0x000f68000c1e1500 */
[----:B------:R-:W5:Y:S04]  /*0b00*/  LDG.E.U16 R15, desc[UR8][R8.64+0xc] ;  /* 0x00000c08080f7981 */ /* 0x000f68000c1e1500 */
[----:B------:R-:W5:Y:S04]  /*0b10*/  LDG.E.U16 R19, desc[UR8][R18.64] ;  /* 0x0000000812137981 */ /* 0x000f68000c1e1500 */
[----:B------:R-:W5:Y:S01]  /*0b20*/  LDG.E.U16 R12, desc[UR8][R8.64+0xe] ;  /* 0x00000e08080c7981 */ /* 0x000f62000c1e1500 */
[----:B------:R-:W-:Y:S01]  /*0b30*/  UIADD3 UR4, UPT, UPT, UR4, 0x8, URZ ;  /* 0x0000000804047890 */ /* 0x000fe2000fffe0ff */
[----:B--2---:R-:W-:-:S04]  /*0b40*/  HMUL2 R7, R6.H1_H1, R7.H0_H0 ;  /* 0x2000000706077232 */ /* 0x004fc80000000c00 */
[----:B---3--:R-:W-:-:S04]  /*0b50*/  HFMA2 R7, R6.H0_H0, R21.H0_H0, R7.H0_H0 ;  /* 0x2000001506077231 */ /* 0x008fc80000040807 */
[----:B------:R-:W-:Y:S02]  /*0b60*/  HADD2 R7, R26.H0_H0, R7.H0_H0 ;  /* 0x200000071a077230 */ /* 0x000fe40000000800 */
[----:B----4-:R-:W-:-:S04]  /*0b70*/  HMUL2 R23, R6.H1_H1, R23.H0_H0 ;  /* 0x2000001706177232 */ /* 0x010fc80000000c00 */
[C---:B-----5:R-:W-:Y:S02]  /*0b80*/  HFMA2 R23, R6.reuse.H0_H0, R25.H0_H0, R23.H0_H0 ;  /* 0x2000001906177231 */ /* 0x060fe40000040817 */
[C---:B------:R-:W-:Y:S02]  /*0b90*/  HMUL2 R27, R6.reuse.H1_H1, R27.H0_H0 ;  /* 0x2000001b061b7232 */ /* 0x040fe40000000c00 */
[----:B------:R-:W-:Y:S02]  /*0ba0*/  HADD2 R7, R7.H0_H0, R23.H0_H0 ;  /* 0x2000001707077230 */ /* 0x000fe40000000800 */
[C---:B------:R-:W-:Y:S02]  /*0bb0*/  HFMA2 R27, R6.reuse.H0_H0, R29.H0_H0, R27.H0_H0 ;  /* 0x2000001d061b7231 */ /* 0x040fe4000004081b */
[----:B------:R-:W-:Y:S02]  /*0bc0*/  HMUL2 R13, R6.H1_H1, R13.H0_H0 ;  /* 0x2000000d060d7232 */ /* 0x000fe40000000c00 */
[----:B------:R-:W-:-:S02]  /*0bd0*/  HADD2 R7, R7.H0_H0, R27.H0_H0 ;  /* 0x2000001b07077230 */ /* 0x000fc40000000800 */
[C---:B------:R-:W-:Y:S02]  /*0be0*/  HFMA2 R2, R6.reuse.H0_H0, R2.H0_H0, R13.H0_H0 ;  /* 0x2000000206027231 */ /* 0x040fe4000004080d */
[C---:B------:R-:W-:Y:S02]  /*0bf0*/  HMUL2 R11, R6.reuse.H1_H1, R11.H0_H0 ;  /* 0x2000000b060b7232 */ /* 0x040fe40000000c00 */
[----:B------:R-:W-:Y:S02]  /*0c00*/  HADD2 R2, R7.H0_H0, R2.H0_H0 ;  /* 0x2000000207027230 */ /* 0x000fe40000000800 */
[C---:B------:R-:W-:Y:S02]  /*0c10*/  HFMA2 R11, R6.reuse.H0_H0, R22.H0_H0, R11.H0_H0 ;  /* 0x20000016060b7231 */ /* 0x040fe4000004080b */
[----:B------:R-:W-:Y:S02]  /*0c20*/  HMUL2 R14, R6.H1_H1, R20.H0_H0 ;  /* 0x20000014060e7232 */ /* 0x000fe40000000c00 */
[----:B------:R-:W-:-:S02]  /*0c30*/  HADD2 R2, R2.H0_H0, R11.H0_H0 ;  /* 0x2000000b02027230 */ /* 0x000fc40000000800 */
[C---:B------:R-:W-:Y:S02]  /*0c40*/  HFMA2 R14, R6.reuse.H0_H0, R28.H0_H0, R14.H0_H0 ;  /* 0x2000001c060e7231 */ /* 0x040fe4000004080e */
[----:B------:R-:W-:Y:S02]  /*0c50*/  HMUL2 R24, R6.H1_H1, R24.H0_H0 ;  /* 0x2000001806187232 */ /* 0x000fe40000000c00 */
[----:B------:R-:W-:Y:S02]  /*0c60*/  HADD2 R2, R2.H0_H0, R14.H0_H0 ;  /* 0x2000000e02027230 */ /* 0x000fe40000000800 */
[C---:B------:R-:W-:Y:S02]  /*0c70*/  HFMA2 R15, R6.reuse.H0_H0, R15.H0_H0, R24.H0_H0 ;  /* 0x2000000f060f7231 */ /* 0x040fe40000040818 */
[----:B------:R-:W-:Y:S02]  /*0c80*/  HMUL2 R19, R6.H1_H1, R19.H0_H0 ;  /* 0x2000001306137232 */ /* 0x000fe40000000c00 */
[----:B------:R-:W-:-:S02]  /*0c90*/  HADD2 R2, R2.H0_H0, R15.H0_H0 ;  /* 0x2000000f02027230 */ /* 0x000fc40000000800 */
[----:B------:R-:W-:-:S04]  /*0ca0*/  HFMA2 R12, R6.H0_H0, R12.H0_H0, R19.H0_H0 ;  /* 0x2000000c060c7231 */ /* 0x000fc80000040813 */
[----:B------:R-:W-:-:S07]  /*0cb0*/  HADD2 R26, R2.H0_H0, R12.H0_H0 ;  /* 0x2000000c021a7230 */ /* 0x000fce0000000800 */
.L_x_15:
[----:B------:R-:W-:Y:S05]  /*0cc0*/  BRA.U !UP1, `(.L_x_12) ;  /* 0x0000000109f87547 */ /* 0x000fea000b800000 */
[----:B------:R-:W-:Y:S02]  /*0cd0*/  UISETP.GE.U32.AND UP0, UPT, UR7, 0x4, UPT ;  /* 0x000000040700788c */ /* 0x000fe4000bf06070 */
[----:B------:R-:W-:-:S04]  /*0ce0*/  ULOP3.LUT UR5, UR5, 0x3, URZ, 0xc0, !UPT ;  /* 0x0000000305057892 */ /* 0x000fc8000f8ec0ff */
[----:B------:R-:W-:-:S03]  /*0cf0*/  UISETP.NE.AND UP1, UPT, UR5, URZ, UPT ;  /* 0x000000ff0500728c */ /* 0x000fc6000bf25270 */
[----:B------:R-:W-:Y:S08]  /*0d00*/  BRA.U !UP0, `(.L_x_16) ;  /* 0x00000001088c7547 */ /* 0x000ff0000b800000 */
[----:B------:R-:W0:Y:S01]  /*0d10*/  LDC.64 R10, c[0x0][0x388] ;  /* 0x0000e200ff0a7b82 */ /* 0x000e220000000a00 */
[----:B------:R-:W1:Y:S01]  /*0d20*/  LDCU.64 UR6, c[0x0][0x380] ;  /* 0x00007000ff0677ac */ /* 0x000e620008000a00 */
[----:B------:R-:W-:Y:S01]  /*0d30*/  IMAD R15, R5, UR4, R0 ;  /* 0x00000004050f7c24 */ /* 0x000fe2000f8e0200 */
[C---:B------:R-:W-:Y:S02]  /*0d40*/  IADD3 R13, PT, PT, R4.reuse, UR4, RZ ;  /* 0x00000004040d7c10 */ /* 0x040fe4000fffe0ff */
[----:B------:R-:W-:-:S03]  /*0d50*/  IADD3 R2, P0, PT, R4, UR4, RZ ;  /* 0x0000000404027c10 */ /* 0x000fc6000ff1e0ff */
[----:B------:R-:W2:Y:S01]  /*0d60*/  LDC.64 R8, c[0x0][0x380] ;  /* 0x0000e000ff087b82 */ /* 0x000ea20000000a00 */
[----:B------:R-:W-:Y:S01]  /*0d70*/  IADD3.X R7, PT, PT, RZ, RZ, RZ, P0, !PT ;  /* 0x000000ffff077210 */ /* 0x000fe200007fe4ff */
[----:B0-----:R-:W-:-:S04]  /*0d80*/  IMAD.WIDE R14, R15, 0x2, R10 ;  /* 0x000000020f0e7825 */ /* 0x001fc800078e020a */
[----:B------:R-:W-:Y:S02]  /*0d90*/  IMAD.WIDE R10, R5, 0x2, R14 ;  /* 0x00000002050a7825 */ /* 0x000fe400078e020e */
[----:B------:R-:W3:Y:S02]  /*0da0*/  LDG.E.U16 R15, desc[UR8][R14.64] ;  /* 0x000000080e0f7981 */ /* 0x000ee4000c1e1500 */
[----:B--2---:R-:W-:Y:S01]  /*0db0*/  IMAD.WIDE.U32 R12, R13, 0x2, R8 ;  /* 0x000000020d0c7825 */ /* 0x004fe200078e0008 */
[C---:B-1----:R-:W-:Y:S01]  /*0dc0*/  LEA R8, P0, R2.reuse, UR6, 0x1 ;  /* 0x0000000602087c11 */ /* 0x042fe2000f8008ff */
[----:B------:R-:W2:Y:S02]  /*0dd0*/  LDG.E.U16 R21, desc[UR8][R10.64] ;  /* 0x000000080a157981 */ /* 0x000ea4000c1e1500 */
[C---:B------:R-:W-:Y:S01]  /*0de0*/  IMAD.WIDE R16, R5.reuse, 0x2, R10 ;  /* 0x0000000205107825 */ /* 0x040fe200078e020a */
[----:B------:R-:W-:Y:S01]  /*0df0*/  LEA.HI.X R9, R2, UR7, R7, 0x1, P0 ;  /* 0x0000000702097c11 */ /* 0x000fe200080f0c07 */
[----:B------:R-:W4:Y:S02]  /*0e00*/  LDG.E.U16 R13, desc[UR8][R12.64] ;  /* 0x000000080c0d7981 */ /* 0x000f24000c1e1500 */
[----:B------:R-:W-:-:S02]  /*0e10*/  IMAD.WIDE R18, R5, 0x2, R16 ;  /* 0x0000000205127825 */ /* 0x000fc400078e0210 */
[----:B------:R-:W5:Y:S04]  /*0e20*/  LDG.E.U16 R7, desc[UR8][R8.64+0x2] ;  /* 0x0000020808077981 */ /* 0x000f68000c1e1500 */
[----:B------:R-:W5:Y:S04]  /*0e30*/  LDG.E.U16 R25, desc[UR8][R16.64] ;  /* 0x0000000810197981 */ /* 0x000f68000c1e1500 */
[----:B------:R-:W5:Y:S04]  /*0e40*/  LDG.E.U16 R23, desc[UR8][R8.64+0x4] ;  /* 0x0000040808177981 */ /* 0x000f68000c1e1500 */
[----:B------:R-:W5:Y:S04]  /*0e50*/  LDG.E.U16 R19, desc[UR8][R18.64] ;  /* 0x0000000812137981 */ /* 0x000f68000c1e1500 */
[----:B------:R-:W5:Y:S01]  /*0e60*/  LDG.E.U16 R27, desc[UR8][R8.64+0x6] ;  /* 0x00000608081b7981 */ /* 0x000f62000c1e1500 */
[----:B------:R-:W-:Y:S01]  /*0e70*/  UIADD3 UR4, UPT, UPT, UR4, 0x4, URZ ;  /* 0x0000000404047890 */ /* 0x000fe2000fffe0ff */
[----:B---3--:R-:W-:-:S02]  /*0e80*/  HMUL2 R15, R6.H1_H1, R15.H0_H0 ;  /* 0x2000000f060f7232 */ /* 0x008fc40000000c00 */
[C---:B--2---:R-:W-:Y:S02]  /*0e90*/  HMUL2 R21, R6.reuse.H1_H1, R21.H0_H0 ;  /* 0x2000001506157232 */ /* 0x044fe40000000c00 */
[----:B----4-:R-:W-:-:S04]  /*0ea0*/  HFMA2 R13, R6.H0_H0, R13.H0_H0, R15.H0_H0 ;  /* 0x2000000d060d7231 */ /* 0x010fc8000004080f */
[----:B------:R-:W-:Y:S02]  /*0eb0*/  HADD2 R13, R26.H0_H0, R13.H0_H0 ;  /* 0x2000000d1a0d7230 */ /* 0x000fe40000000800 */
[C---:B-----5:R-:W-:Y:S02]  /*0ec0*/  HFMA2 R7, R6.reuse.H0_H0, R7.H0_H0, R21.H0_H0 ;  /* 0x2000000706077231 */ /* 0x060fe40000040815 */
[C---:B------:R-:W-:Y:S02]  /*0ed0*/  HMUL2 R25, R6.reuse.H1_H1, R25.H0_H0 ;  /* 0x2000001906197232 */ /* 0x040fe40000000c00 */
[----:B------:R-:W-:Y:S02]  /*0ee0*/  HADD2 R7, R13.H0_H0, R7.H0_H0 ;  /* 0x200000070d077230 */ /* 0x000fe40000000800 */
[C---:B------:R-:W-:Y:S02]  /*0ef0*/  HFMA2 R23, R6.reuse.H0_H0, R23.H0_H0, R25.H0_H0 ;  /* 0x2000001706177231 */ /* 0x040fe40000040819 */
[----:B------:R-:W-:-:S02]  /*0f00*/  HMUL2 R19, R6.H1_H1, R19.H0_H0 ;  /* 0x2000001306137232 */ /* 0x000fc40000000c00 */
[----:B------:R-:W-:Y:S02]  /*0f10*/  HADD2 R7, R7.H0_H0, R23.H0_H0 ;  /* 0x2000001707077230 */ /* 0x000fe40000000800 */
[----:B------:R-:W-:-:S04]  /*0f20*/  HFMA2 R19, R6.H0_H0, R27.H0_H0, R19.H0_H0 ;  /* 0x2000001b06137231 */ /* 0x000fc80000040813 */
[----:B------:R-:W-:-:S07]  /*0f30*/  HADD2 R26, R7.H0_H0, R19.H0_H0 ;  /* 0x20000013071a7230 */ /* 0x000fce0000000800 */
.L_x_16:
[----:B------:R-:W-:Y:S05]  /*0f40*/  BRA.U !UP1, `(.L_x_12) ;  /* 0x0000000109587547 */ /* 0x000fea000b800000 */
[----:B------:R-:W0:Y:S01]  /*0f50*/  LDC.64 R10, c[0x0][0x380] ;  /* 0x0000e000ff0a7b82 */ /* 0x000e220000000a00 */
[----:B------:R-:W-:Y:S01]  /*0f60*/  IADD3 R7, PT, PT, R4, UR4, RZ ;  /* 0x0000000404077c10 */ /* 0x000fe2000fffe0ff */
[----:B------:R-:W-:Y:S01]  /*0f70*/  IMAD R2, R5, UR4, R0 ;  /* 0x0000000405027c24 */ /* 0x000fe2000f8e0200 */
[----:B------:R-:W-:-:S05]  /*0f80*/  UIADD3 UR5, UPT, UPT, -UR5, URZ, URZ ;  /* 0x000000ff05057290 */ /* 0x000fca000fffe1ff */
[----:B------:R-:W1:Y:S01]  /*0f90*/  LDC.64 R8, c[0x0][0x388] ;  /* 0x0000e200ff087b82 */ /* 0x000e620000000a00 */
[----:B0-----:R-:W-:-:S03]  /*0fa0*/  IMAD.WIDE.U32 R10, R7, 0x2, R10 ;  /* 0x00000002070a7825 */ /* 0x001fc600078e000a */
[----:B------:R-:W-:Y:S02]  /*0fb0*/  MOV R4, R10 ;  /* 0x0000000a00047202 */ /* 0x000fe40000000f00 */
[----:B------:R-:W-:-:S07]  /*0fc0*/  MOV R15, R11 ;  /* 0x0000000b000f7202 */ /* 0x000fce0000000f00 */
.L_x_17:
[----:B-1----:R-:W-:-:S05]  /*0fd0*/  IMAD.WIDE R10, R2, 0x2, R8 ;  /* 0x00000002020a7825 */ /* 0x002fca00078e0208 */
[----:B------:R0:W2:Y:S02]  /*0fe0*/  LDG.E.U16 R13, desc[UR8][R10.64] ;  /* 0x000000080a0d7981 */ /* 0x0000a4000c1e1500 */
[----:B0-----:R-:W-:Y:S02]  /*0ff0*/  MOV R10, R4 ;  /* 0x00000004000a7202 */ /* 0x001fe40000000f00 */
[----:B------:R-:W-:-:S05]  /*1000*/  MOV R11, R15 ;  /* 0x0000000f000b7202 */ /* 0x000fca0000000f00 */
[----:B------:R-:W3:Y:S01]  /*1010*/  LDG.E.U16 R7, desc[UR8][R10.64] ;  /* 0x000000080a077981 */ /* 0x000ee2000c1e1500 */
[----:B------:R-:W-:Y:S01]  /*1020*/  UIADD3 UR5, UPT, UPT, UR5, 0x1, URZ ;  /* 0x0000000105057890 */ /* 0x000fe2000fffe0ff */
[----:B------:R-:W-:Y:S02]  /*1030*/  IADD3 R4, P0, PT, R4, 0x2, RZ ;  /* 0x0000000204047810 */ /* 0x000fe40007f1e0ff */
[----:B------:R-:W-:Y:S01]  /*1040*/  IADD3 R2, PT, PT, R2, R5, RZ ;  /* 0x0000000502027210 */ /* 0x000fe20007ffe0ff */
[----:B------:R-:W-:Y:S01]  /*1050*/  UISETP.NE.AND UP0, UPT, UR5, URZ, UPT ;  /* 0x000000ff0500728c */ /* 0x000fe2000bf05270 */
[----:B------:R-:W-:Y:S01]  /*1060*/  IADD3.X R15, PT, PT, RZ, R15, RZ, P0, !PT ;  /* 0x0000000fff0f7210 */ /* 0x000fe200007fe4ff */
[----:B--2---:R-:W-:-:S04]  /*1070*/  HMUL2 R13, R6.H1_H1, R13.H0_H0 ;  /* 0x2000000d060d7232 */ /* 0x004fc80000000c00 */
[----:B---3--:R-:W-:-:S04]  /*1080*/  HFMA2 R13, R6.H0_H0, R7.H0_H0, R13.H0_H0 ;  /* 0x20000007060d7231 */ /* 0x008fc8000004080d */
[----:B------:R-:W-:Y:S01]  /*1090*/  HADD2 R26, R26.H0_H0, R13.H0_H0 ;  /* 0x2000000d1a1a7230 */ /* 0x000fe20000000800 */
[----:B------:R-:W-:Y:S06]  /*10a0*/  BRA.U UP0, `(.L_x_17) ;  /* 0xfffffffd00c87547 */ /* 0x000fec000b83ffff */
.L_x_12:
[----:B------:R-:W0:Y:S01]  /*10b0*/  LDC.64 R6, c[0x0][0x390] ;  /* 0x0000e400ff067b82 */ /* 0x000e220000000a00 */
[----:B------:R-:W-:-:S04]  /*10c0*/  IMAD R3, R3, R5, R0 ;  /* 0x0000000503037224 */ /* 0x000fc800078e0200 */
[----:B0-----:R-:W-:-:S05]  /*10d0*/  IMAD.WIDE.U32 R2, R3, 0x4, R6 ;  /* 0x0000000403027825 */ /* 0x001fca00078e0006 */
[----:B------:R-:W2:Y:S01]  /*10e0*/  LDG.E R5, desc[UR8][R2.64] ;  /* 0x0000000802057981 */ /* 0x000ea2000c1e1900 */
[----:B------:R-:W-:-:S05]  /*10f0*/  HADD2.F32 R26, -RZ, R26.H0_H0 ;  /* 0x2000001aff1a7230 */ /* 0x000fca0000004100 */
[----:B--2---:R-:W-:-:S05]  /*1100*/  FADD R5, R26, R5 ;  /* 0x000000051a057221 */ /* 0x004fca0000000000 */
[----:B------:R-:W-:Y:S01]  /*1110*/  STG.E desc[UR8][R2.64], R5 ;  /* 0x0000000502007986 */ /* 0x000fe2000c101908 */
[----:B------:R-:W-:Y:S05]  /*1120*/  EXIT ;  /* 0x000000000000794d */ /* 0x000fea0003800000 */
.L_x_18:
        /* <DEDUP_REMOVED lines=13> */
.L_x_21:


//--------------------- .nv.shared.reserved.0     --------------------------
	.section	.nv.shared.reserved.0,"aw",@nobits
	.weak		__nv_reservedSMEM_offset_0_alias
	.size		__nv_reservedSMEM_offset_0_alias, 0, 64
	.other		__nv_reservedSMEM_offset_0_alias,@"STO_CUDA_RESERVED_SHARED STV_DEFAULT"
__nv_reservedSMEM_offset_0_alias:
	.zero		0
	.zero		64


//--------------------- .nv.constant0._Z17convertFp32ToFp16P6__halfPfi --------------------------
	.section	.nv.constant0._Z17convertFp32ToFp16P6__halfPfi,"a",@progbits
	.sectionflags	@""
	.align	4
.nv.constant0._Z17convertFp32ToFp16P6__halfPfi:
	.zero		916


//--------------------- .nv.constant0._Z12wmma_exampleP6__halfS0_Pfiiiff --------------------------
	.section	.nv.constant0._Z12wmma_exampleP6__halfS0_Pfiiiff,"a",@progbits
	.sectionflags	@""
	.align	4
.nv.constant0._Z12wmma_exampleP6__halfS0_Pfiiiff:
	.zero		940


//--------------------- .nv.constant0._Z10sp_exampleP6__halfS0_Pfiiiff --------------------------
	.section	.nv.constant0._Z10sp_exampleP6__halfS0_Pfiiiff,"a",@progbits
	.sectionflags	@""
	.align	4
.nv.constant0._Z10sp_exampleP6__halfS0_Pfiiiff:
	.zero		940


//--------------------- SYMBOLS --------------------------

	.type		.nv.reservedSmem.offset0,@object
	.size		.nv.reservedSmem.offset0,0x4
